//
// Generated by NVIDIA NVVM Compiler
//
// Compiler Build ID: CL-36424714
// Cuda compilation tools, release 13.0, V13.0.88
// Based on NVVM 20.0.0
//

.version 9.0
.target sm_100
.address_size 64

	// .globl	convolute

.visible .entry convolute(
	.param .u64 .ptr .align 1 convolute_param_0,
	.param .u64 .ptr .align 1 convolute_param_1,
	.param .u32 convolute_param_2,
	.param .u32 convolute_param_3,
	.param .u32 convolute_param_4
)
{
	.reg .pred 	%p<22>;
	.reg .b32 	%r<117>;
	.reg .b32 	%f<204>;
	.reg .b64 	%rd<22>;

	ld.param.u64 	%rd3, [convolute_param_0];
	ld.param.u32 	%r34, [convolute_param_2];
	ld.param.u32 	%r32, [convolute_param_3];
	ld.param.u32 	%r33, [convolute_param_4];
	cvta.to.global.u64 	%rd1, %rd3;
	mov.u32 	%r35, %ctaid.x;
	mov.u32 	%r36, %ntid.x;
	mov.u32 	%r37, %tid.x;
	mad.lo.s32 	%r1, %r35, %r36, %r37;
	mov.u32 	%r38, %ctaid.y;
	mov.u32 	%r39, %ntid.y;
	mov.u32 	%r40, %tid.y;
	mad.lo.s32 	%r41, %r38, %r39, %r40;
	setp.ge.s32 	%p2, %r1, %r32;
	setp.ge.s32 	%p3, %r41, %r34;
	or.pred  	%p4, %p2, %p3;
	@%p4 bra 	$L__BB0_26;
	shr.u32 	%r42, %r33, 31;
	add.s32 	%r43, %r33, %r42;
	shr.s32 	%r3, %r43, 1;
	sub.s32 	%r110, %r41, %r3;
	add.s32 	%r5, %r3, %r41;
	setp.gt.s32 	%p5, %r110, %r5;
	mov.f32 	%f200, 0f00000000;
	mov.f32 	%f201, %f200;
	@%p5 bra 	$L__BB0_25;
	sub.s32 	%r6, %r1, %r3;
	add.s32 	%r7, %r3, %r1;
	setp.lt.s32 	%p6, %r5, %r34;
	min.s32 	%r44, %r41, %r1;
	setp.gt.s32 	%p7, %r44, %r3;
	setp.lt.s32 	%p8, %r7, %r32;
	and.pred  	%p9, %p6, %p8;
	and.pred  	%p1, %p9, %p7;
	add.s32 	%r45, %r34, -1;
	cvt.rn.f32.u32 	%f1, %r45;
	add.s32 	%r46, %r32, -1;
	cvt.rn.f32.s32 	%f2, %r46;
	shl.b32 	%r8, %r3, 1;
	mul.lo.s32 	%r9, %r8, %r3;
	cvt.rn.f32.s32 	%f44, %r3;
	mul.f32 	%f45, %f44, 0f40C90FDB;
	mul.f32 	%f3, %f45, %f44;
	and.b32  	%r10, %r3, 1;
	add.s32 	%r11, %r6, 1;
	add.s32 	%r12, %r3, -1;
	sub.s32 	%r13, 1, %r3;
	mov.f32 	%f201, 0f00000000;
	not.pred 	%p20, %p1;
	mov.f32 	%f200, %f201;
$L__BB0_3:
	mov.u32 	%r14, %r110;
	setp.gt.s32 	%p10, %r6, %r7;
	@%p10 bra 	$L__BB0_24;
	setp.lt.u32 	%p11, %r8, 3;
	cvt.rn.f32.s32 	%f46, %r14;
	max.f32 	%f47, %f46, 0f00000000;
	min.f32 	%f48, %f1, %f47;
	cvt.rzi.s32.f32 	%r15, %f48;
	sub.s32 	%r47, %r14, %r41;
	sub.s32 	%r48, %r41, %r14;
	mul.lo.s32 	%r16, %r48, %r47;
	mov.u32 	%r116, %r6;
	@%p11 bra 	$L__BB0_16;
	add.s32 	%r49, %r8, 1;
	and.b32  	%r50, %r49, -4;
	neg.s32 	%r111, %r50;
	mov.u32 	%r112, %r13;
	mov.u32 	%r113, %r12;
	mov.u32 	%r114, %r11;
$L__BB0_6:
	.pragma "nounroll";
	@%p20 bra 	$L__BB0_8;
	add.s32 	%r51, %r114, -1;
	cvt.rn.f32.s32 	%f49, %r51;
	max.f32 	%f50, %f49, 0f00000000;
	min.f32 	%f51, %f2, %f50;
	cvt.rzi.s32.f32 	%r52, %f51;
	add.s32 	%r53, %r112, -1;
	mad.lo.s32 	%r54, %r53, %r113, %r53;
	add.s32 	%r55, %r54, %r16;
	div.s32 	%r56, %r55, %r9;
	cvt.rn.f32.s32 	%f52, %r56;
	fma.rn.f32 	%f53, %f52, 0f3BBB989D, 0f3F000000;
	cvt.sat.f32.f32 	%f54, %f53;
	mov.f32 	%f55, 0f4B400001;
	mov.f32 	%f56, 0f437C0000;
	fma.rm.f32 	%f57, %f54, %f56, %f55;
	add.f32 	%f58, %f57, 0fCB40007F;
	neg.f32 	%f59, %f58;
	fma.rn.f32 	%f60, %f52, 0f3FB8AA3B, %f59;
	fma.rn.f32 	%f61, %f52, 0f32A57060, %f60;
	mov.b32 	%r57, %f57;
	shl.b32 	%r58, %r57, 23;
	mov.b32 	%f62, %r58;
	ex2.approx.ftz.f32 	%f63, %f61;
	mul.f32 	%f64, %f63, %f62;
	div.rn.f32 	%f65, %f64, %f3;
	mad.lo.s32 	%r59, %r52, %r32, %r15;
	mul.wide.s32 	%rd4, %r59, 4;
	add.s64 	%rd5, %rd1, %rd4;
	ld.global.f32 	%f66, [%rd5];
	fma.rn.f32 	%f201, %f66, %f65, %f201;
	add.f32 	%f200, %f200, %f65;
$L__BB0_8:
	@%p20 bra 	$L__BB0_10;
	cvt.rn.f32.s32 	%f67, %r114;
	max.f32 	%f68, %f67, 0f00000000;
	min.f32 	%f69, %f2, %f68;
	cvt.rzi.s32.f32 	%r60, %f69;
	mad.lo.s32 	%r61, %r113, %r112, %r16;
	div.s32 	%r62, %r61, %r9;
	cvt.rn.f32.s32 	%f70, %r62;
	fma.rn.f32 	%f71, %f70, 0f3BBB989D, 0f3F000000;
	cvt.sat.f32.f32 	%f72, %f71;
	mov.f32 	%f73, 0f4B400001;
	mov.f32 	%f74, 0f437C0000;
	fma.rm.f32 	%f75, %f72, %f74, %f73;
	add.f32 	%f76, %f75, 0fCB40007F;
	neg.f32 	%f77, %f76;
	fma.rn.f32 	%f78, %f70, 0f3FB8AA3B, %f77;
	fma.rn.f32 	%f79, %f70, 0f32A57060, %f78;
	mov.b32 	%r63, %f75;
	shl.b32 	%r64, %r63, 23;
	mov.b32 	%f80, %r64;
	ex2.approx.ftz.f32 	%f81, %f79;
	mul.f32 	%f82, %f81, %f80;
	div.rn.f32 	%f83, %f82, %f3;
	mad.lo.s32 	%r65, %r60, %r32, %r15;
	mul.wide.s32 	%rd6, %r65, 4;
	add.s64 	%rd7, %rd1, %rd6;
	ld.global.f32 	%f84, [%rd7];
	fma.rn.f32 	%f201, %f84, %f83, %f201;
	add.f32 	%f200, %f200, %f83;
$L__BB0_10:
	@%p20 bra 	$L__BB0_12;
	add.s32 	%r66, %r114, 1;
	cvt.rn.f32.s32 	%f85, %r66;
	max.f32 	%f86, %f85, 0f00000000;
	min.f32 	%f87, %f2, %f86;
	cvt.rzi.s32.f32 	%r67, %f87;
	add.s32 	%r68, %r113, -1;
	mad.lo.s32 	%r69, %r68, %r112, %r68;
	add.s32 	%r70, %r69, %r16;
	div.s32 	%r71, %r70, %r9;
	cvt.rn.f32.s32 	%f88, %r71;
	fma.rn.f32 	%f89, %f88, 0f3BBB989D, 0f3F000000;
	cvt.sat.f32.f32 	%f90, %f89;
	mov.f32 	%f91, 0f4B400001;
	mov.f32 	%f92, 0f437C0000;
	fma.rm.f32 	%f93, %f90, %f92, %f91;
	add.f32 	%f94, %f93, 0fCB40007F;
	neg.f32 	%f95, %f94;
	fma.rn.f32 	%f96, %f88, 0f3FB8AA3B, %f95;
	fma.rn.f32 	%f97, %f88, 0f32A57060, %f96;
	mov.b32 	%r72, %f93;
	shl.b32 	%r73, %r72, 23;
	mov.b32 	%f98, %r73;
	ex2.approx.ftz.f32 	%f99, %f97;
	mul.f32 	%f100, %f99, %f98;
	div.rn.f32 	%f101, %f100, %f3;
	mad.lo.s32 	%r74, %r67, %r32, %r15;
	mul.wide.s32 	%rd8, %r74, 4;
	add.s64 	%rd9, %rd1, %rd8;
	ld.global.f32 	%f102, [%rd9];
	fma.rn.f32 	%f201, %f102, %f101, %f201;
	add.f32 	%f200, %f200, %f101;
$L__BB0_12:
	@%p20 bra 	$L__BB0_14;
	add.s32 	%r75, %r114, 2;
	cvt.rn.f32.s32 	%f103, %r75;
	max.f32 	%f104, %f103, 0f00000000;
	min.f32 	%f105, %f2, %f104;
	cvt.rzi.s32.f32 	%r76, %f105;
	add.s32 	%r77, %r112, 2;
	add.s32 	%r78, %r113, -2;
	mad.lo.s32 	%r79, %r78, %r77, %r16;
	div.s32 	%r80, %r79, %r9;
	cvt.rn.f32.s32 	%f106, %r80;
	fma.rn.f32 	%f107, %f106, 0f3BBB989D, 0f3F000000;
	cvt.sat.f32.f32 	%f108, %f107;
	mov.f32 	%f109, 0f4B400001;
	mov.f32 	%f110, 0f437C0000;
	fma.rm.f32 	%f111, %f108, %f110, %f109;
	add.f32 	%f112, %f111, 0fCB40007F;
	neg.f32 	%f113, %f112;
	fma.rn.f32 	%f114, %f106, 0f3FB8AA3B, %f113;
	fma.rn.f32 	%f115, %f106, 0f32A57060, %f114;
	mov.b32 	%r81, %f111;
	shl.b32 	%r82, %r81, 23;
	mov.b32 	%f116, %r82;
	ex2.approx.ftz.f32 	%f117, %f115;
	mul.f32 	%f118, %f117, %f116;
	div.rn.f32 	%f119, %f118, %f3;
	mad.lo.s32 	%r83, %r76, %r32, %r15;
	mul.wide.s32 	%rd10, %r83, 4;
	add.s64 	%rd11, %rd1, %rd10;
	ld.global.f32 	%f120, [%rd11];
	fma.rn.f32 	%f201, %f120, %f119, %f201;
	add.f32 	%f200, %f200, %f119;
$L__BB0_14:
	add.s32 	%r114, %r114, 4;
	add.s32 	%r113, %r113, -4;
	add.s32 	%r112, %r112, 4;
	add.s32 	%r111, %r111, 4;
	setp.ne.s32 	%p16, %r111, 0;
	@%p16 bra 	$L__BB0_6;
	add.s32 	%r116, %r114, -1;
$L__BB0_16:
	setp.eq.s32 	%p17, %r10, 0;
	@%p17 bra 	$L__BB0_22;
	@%p20 bra 	$L__BB0_19;
	cvt.rn.f32.s32 	%f121, %r116;
	max.f32 	%f122, %f121, 0f00000000;
	min.f32 	%f123, %f2, %f122;
	cvt.rzi.s32.f32 	%r84, %f123;
	sub.s32 	%r85, %r116, %r1;
	sub.s32 	%r86, %r1, %r116;
	mad.lo.s32 	%r87, %r86, %r85, %r16;
	div.s32 	%r88, %r87, %r9;
	cvt.rn.f32.s32 	%f124, %r88;
	fma.rn.f32 	%f125, %f124, 0f3BBB989D, 0f3F000000;
	cvt.sat.f32.f32 	%f126, %f125;
	mov.f32 	%f127, 0f4B400001;
	mov.f32 	%f128, 0f437C0000;
	fma.rm.f32 	%f129, %f126, %f128, %f127;
	add.f32 	%f130, %f129, 0fCB40007F;
	neg.f32 	%f131, %f130;
	fma.rn.f32 	%f132, %f124, 0f3FB8AA3B, %f131;
	fma.rn.f32 	%f133, %f124, 0f32A57060, %f132;
	mov.b32 	%r89, %f129;
	shl.b32 	%r90, %r89, 23;
	mov.b32 	%f134, %r90;
	ex2.approx.ftz.f32 	%f135, %f133;
	mul.f32 	%f136, %f135, %f134;
	div.rn.f32 	%f137, %f136, %f3;
	mad.lo.s32 	%r91, %r84, %r32, %r15;
	mul.wide.s32 	%rd12, %r91, 4;
	add.s64 	%rd13, %rd1, %rd12;
	ld.global.f32 	%f138, [%rd13];
	fma.rn.f32 	%f201, %f138, %f137, %f201;
	add.f32 	%f200, %f200, %f137;
$L__BB0_19:
	@%p20 bra 	$L__BB0_21;
	add.s32 	%r92, %r116, 1;
	cvt.rn.f32.s32 	%f139, %r92;
	max.f32 	%f140, %f139, 0f00000000;
	min.f32 	%f141, %f2, %f140;
	cvt.rzi.s32.f32 	%r93, %f141;
	sub.s32 	%r94, %r92, %r1;
	sub.s32 	%r95, %r1, %r92;
	mad.lo.s32 	%r96, %r95, %r94, %r16;
	div.s32 	%r97, %r96, %r9;
	cvt.rn.f32.s32 	%f142, %r97;
	fma.rn.f32 	%f143, %f142, 0f3BBB989D, 0f3F000000;
	cvt.sat.f32.f32 	%f144, %f143;
	mov.f32 	%f145, 0f4B400001;
	mov.f32 	%f146, 0f437C0000;
	fma.rm.f32 	%f147, %f144, %f146, %f145;
	add.f32 	%f148, %f147, 0fCB40007F;
	neg.f32 	%f149, %f148;
	fma.rn.f32 	%f150, %f142, 0f3FB8AA3B, %f149;
	fma.rn.f32 	%f151, %f142, 0f32A57060, %f150;
	mov.b32 	%r98, %f147;
	shl.b32 	%r99, %r98, 23;
	mov.b32 	%f152, %r99;
	ex2.approx.ftz.f32 	%f153, %f151;
	mul.f32 	%f154, %f153, %f152;
	div.rn.f32 	%f155, %f154, %f3;
	mad.lo.s32 	%r100, %r93, %r32, %r15;
	mul.wide.s32 	%rd14, %r100, 4;
	add.s64 	%rd15, %rd1, %rd14;
	ld.global.f32 	%f156, [%rd15];
	fma.rn.f32 	%f201, %f156, %f155, %f201;
	add.f32 	%f200, %f200, %f155;
$L__BB0_21:
	add.s32 	%r116, %r116, 2;
$L__BB0_22:
	@%p20 bra 	$L__BB0_24;
	cvt.rn.f32.s32 	%f157, %r116;
	max.f32 	%f158, %f157, 0f00000000;
	min.f32 	%f159, %f2, %f158;
	cvt.rzi.s32.f32 	%r101, %f159;
	sub.s32 	%r102, %r116, %r1;
	sub.s32 	%r103, %r1, %r116;
	mad.lo.s32 	%r104, %r103, %r102, %r16;
	div.s32 	%r105, %r104, %r9;
	cvt.rn.f32.s32 	%f160, %r105;
	fma.rn.f32 	%f161, %f160, 0f3BBB989D, 0f3F000000;
	cvt.sat.f32.f32 	%f162, %f161;
	mov.f32 	%f163, 0f4B400001;
	mov.f32 	%f164, 0f437C0000;
	fma.rm.f32 	%f165, %f162, %f164, %f163;
	add.f32 	%f166, %f165, 0fCB40007F;
	neg.f32 	%f167, %f166;
	fma.rn.f32 	%f168, %f160, 0f3FB8AA3B, %f167;
	fma.rn.f32 	%f169, %f160, 0f32A57060, %f168;
	mov.b32 	%r106, %f165;
	shl.b32 	%r107, %r106, 23;
	mov.b32 	%f170, %r107;
	ex2.approx.ftz.f32 	%f171, %f169;
	mul.f32 	%f172, %f171, %f170;
	div.rn.f32 	%f173, %f172, %f3;
	mad.lo.s32 	%r108, %r101, %r32, %r15;
	mul.wide.s32 	%rd16, %r108, 4;
	add.s64 	%rd17, %rd1, %rd16;
	ld.global.f32 	%f174, [%rd17];
	fma.rn.f32 	%f201, %f174, %f173, %f201;
	add.f32 	%f200, %f200, %f173;
$L__BB0_24:
	add.s32 	%r110, %r14, 1;
	setp.lt.s32 	%p21, %r14, %r5;
	@%p21 bra 	$L__BB0_3;
$L__BB0_25:
	ld.param.u64 	%rd21, [convolute_param_1];
	div.rn.f32 	%f175, %f201, %f200;
	mov.f32 	%f176, 0f3F000000;
	copysign.f32 	%f177, %f175, %f176;
	add.rz.f32 	%f178, %f175, %f177;
	cvt.rzi.f32.f32 	%f179, %f178;
	mad.lo.s32 	%r109, %r32, %r1, %r41;
	cvta.to.global.u64 	%rd18, %rd21;
	mul.wide.s32 	%rd19, %r109, 4;
	add.s64 	%rd20, %rd18, %rd19;
	st.global.f32 	[%rd20], %f179;
$L__BB0_26:
	ret;

}


// ===== COMPILED SASS (sm_100) =====

	.target	sm_100

	.elftype	@"ET_EXEC"


//--------------------- .note.nv.tkinfo           --------------------------
	.section	.note.nv.tkinfo,"",@"SHT_NOTE"
	.sectionflags	@"SHF_NOTE_NV_TKINFO"
	.tkinfo
        /*0018*/ 	.word	0x00000002
        /*0030*/ 	.string	""
        /*0030*/ 	.string	"ptxas"
        /*0030*/ 	.string	"Cuda compilation tools, release 13.0, V13.0.88"
        /*0030*/ 	.string	"Build cuda_13.0.r13.0/compiler.36424714_0"
        /*0030*/ 	.string	"-arch sm_100 -m 64 "



//--------------------- .note.nv.cuinfo           --------------------------
	.section	.note.nv.cuinfo,"",@"SHT_NOTE"
	.sectionflags	@"SHF_NOTE_NV_CUINFO"
        /*0018*/ 	.short	0x0002
        /*001a*/ 	.short	0x0064
        /*001c*/ 	.short	0x0082
	.zero		2


//--------------------- .nv.info                  --------------------------
	.section	.nv.info,"",@"SHT_CUDA_INFO"
	.align	4


	//----- nvinfo : EIATTR_REGCOUNT
	.align		4
        /*0000*/ 	.byte	0x04, 0x2f
        /*0002*/ 	.short	(.L_1 - .L_0)
	.align		4
.L_0:
        /*0004*/ 	.word	index@(convolute)
        /*0008*/ 	.word	0x00000026


	//----- nvinfo : EIATTR_FRAME_SIZE
	.align		4
.L_1:
        /*000c*/ 	.byte	0x04, 0x11
        /*000e*/ 	.short	(.L_3 - .L_2)
	.align		4
.L_2:
        /*0010*/ 	.word	index@($__internal_0_$__cuda_sm3x_div_rn_noftz_f32_slowpath)
        /*0014*/ 	.word	0x00000000


	//----- nvinfo : EIATTR_FRAME_SIZE
	.align		4
.L_3:
        /*0018*/ 	.byte	0x04, 0x11
        /*001a*/ 	.short	(.L_5 - .L_4)
	.align		4
.L_4:
        /*001c*/ 	.word	index@(convolute)
        /*0020*/ 	.word	0x00000000


	//----- nvinfo : EIATTR_MIN_STACK_SIZE
	.align		4
.L_5:
        /*0024*/ 	.byte	0x04, 0x12
        /*0026*/ 	.short	(.L_7 - .L_6)
	.align		4
.L_6:
        /*0028*/ 	.word	index@(convolute)
        /*002c*/ 	.word	0x00000000
.L_7:


//--------------------- .nv.compat                --------------------------
	.section	.nv.compat,"",@"SHT_CUDA_COMPAT_INFO"
	.align	4
        /*0000*/ 	.byte	0x02, 0x09, 0x00, 0x00, 0x02, 0x02, 0x01, 0x00, 0x02, 0x05, 0x05, 0x00, 0x03, 0x07, 0x01, 0x01
        /*0010*/ 	.byte	0x02, 0x03, 0x00, 0x00, 0x02, 0x06, 0x01, 0x00, 0x04, 0x0b, 0x08, 0x00, 0x01, 0x00, 0x00, 0x00
        /*0020*/ 	.byte	0x00, 0x00, 0x00, 0x00


//--------------------- .nv.info.convolute        --------------------------
	.section	.nv.info.convolute,"",@"SHT_CUDA_INFO"
	.sectionflags	@""
	.align	4


	//----- nvinfo : EIATTR_CUDA_API_VERSION
	.align		4
        /*0000*/ 	.byte	0x04, 0x37
        /*0002*/ 	.short	(.L_9 - .L_8)
.L_8:
        /*0004*/ 	.word	0x00000082


	//----- nvinfo : EIATTR_KPARAM_INFO
	.align		4
.L_9:
        /*0008*/ 	.byte	0x04, 0x17
        /*000a*/ 	.short	(.L_11 - .L_10)
.L_10:
        /*000c*/ 	.word	0x00000000
        /*0010*/ 	.short	0x0004
        /*0012*/ 	.short	0x0018
        /*0014*/ 	.byte	0x00, 0xf0, 0x11, 0x00


	//----- nvinfo : EIATTR_KPARAM_INFO
	.align		4
.L_11:
        /*0018*/ 	.byte	0x04, 0x17
        /*001a*/ 	.short	(.L_13 - .L_12)
.L_12:
        /*001c*/ 	.word	0x00000000
        /*0020*/ 	.short	0x0003
        /*0022*/ 	.short	0x0014
        /*0024*/ 	.byte	0x00, 0xf0, 0x11, 0x00


	//----- nvinfo : EIATTR_KPARAM_INFO
	.align		4
.L_13:
        /*0028*/ 	.byte	0x04, 0x17
        /*002a*/ 	.short	(.L_15 - .L_14)
.L_14:
        /*002c*/ 	.word	0x00000000
        /*0030*/ 	.short	0x0002
        /*0032*/ 	.short	0x0010
        /*0034*/ 	.byte	0x00, 0xf0, 0x11, 0x00


	//----- nvinfo : EIATTR_KPARAM_INFO
	.align		4
.L_15:
        /*0038*/ 	.byte	0x04, 0x17
        /*003a*/ 	.short	(.L_17 - .L_16)
.L_16:
        /*003c*/ 	.word	0x00000000
        /*0040*/ 	.short	0x0001
        /*0042*/ 	.short	0x0008
        /*0044*/ 	.byte	0x00, 0xf5, 0x21, 0x00


	//----- nvinfo : EIATTR_KPARAM_INFO
	.align		4
.L_17:
        /*0048*/ 	.byte	0x04, 0x17
        /*004a*/ 	.short	(.L_19 - .L_18)
.L_18:
        /*004c*/ 	.word	0x00000000
        /*0050*/ 	.short	0x0000
        /*0052*/ 	.short	0x0000
        /*0054*/ 	.byte	0x00, 0xf5, 0x21, 0x00


	//----- nvinfo : EIATTR_SPARSE_MMA_MASK
	.align		4
.L_19:
        /*0058*/ 	.byte	0x03, 0x50
        /*005a*/ 	.short	0x0000


	//----- nvinfo : EIATTR_MAXREG_COUNT
	.align		4
        /*005c*/ 	.byte	0x03, 0x1b
        /*005e*/ 	.short	0x00ff


	//----- nvinfo : EIATTR_MERCURY_ISA_VERSION
	.align		4
        /*0060*/ 	.byte	0x03, 0x5f
        /*0062*/ 	.short	0x0101


	//----- nvinfo : EIATTR_VRC_CTA_INIT_COUNT
	.align		4
        /*0064*/ 	.byte	0x02, 0x4a
	.zero		1
	.zero		1


	//----- nvinfo : EIATTR_EXIT_INSTR_OFFSETS
	.align		4
        /*0068*/ 	.byte	0x04, 0x1c
        /*006a*/ 	.short	(.L_21 - .L_20)


	//   ....[0]....
.L_20:
        /*006c*/ 	.word	0x000000c0


	//   ....[1]....
        /*0070*/ 	.word	0x00002310


	//----- nvinfo : EIATTR_CRS_STACK_SIZE
	.align		4
.L_21:
        /*0074*/ 	.byte	0x04, 0x1e
        /*0076*/ 	.short	(.L_23 - .L_22)
.L_22:
        /*0078*/ 	.word	0x00000000


	//----- nvinfo : EIATTR_CBANK_PARAM_SIZE
	.align		4
.L_23:
        /*007c*/ 	.byte	0x03, 0x19
        /*007e*/ 	.short	0x001c


	//----- nvinfo : EIATTR_PARAM_CBANK
	.align		4
        /*0080*/ 	.byte	0x04, 0x0a
        /*0082*/ 	.short	(.L_25 - .L_24)
	.align		4
.L_24:
        /*0084*/ 	.word	index@(.nv.constant0.convolute)
        /*0088*/ 	.short	0x0380
        /*008a*/ 	.short	0x001c


	//----- nvinfo : EIATTR_SW_WAR
	.align		4
.L_25:
        /*008c*/ 	.byte	0x04, 0x36
        /*008e*/ 	.short	(.L_27 - .L_26)
.L_26:
        /*0090*/ 	.word	0x00000008
.L_27:


//--------------------- .nv.callgraph             --------------------------
	.section	.nv.callgraph,"",@"SHT_CUDA_CALLGRAPH"
	.align	4
	.sectionentsize	8
	.align		4
        /*0000*/ 	.word	0x00000000
	.align		4
        /*0004*/ 	.word	0xffffffff
	.align		4
        /*0008*/ 	.word	0x00000000
	.align		4
        /*000c*/ 	.word	0xfffffffe
	.align		4
        /*0010*/ 	.word	0x00000000
	.align		4
        /*0014*/ 	.word	0xfffffffd
	.align		4
        /*0018*/ 	.word	0x00000000
	.align		4
        /*001c*/ 	.word	0xfffffffc


//--------------------- .text.convolute           --------------------------
	.section	.text.convolute,"ax",@progbits
	.align	128
        .global         convolute
        .type           convolute,@function
        .size           convolute,(.L_x_48 - convolute)
        .other          convolute,@"STO_CUDA_ENTRY STV_DEFAULT"
convolute:
.text.convolute:
[----:B------:R-:W-:Y:S01]  /*0000*/  LDC R1, c[0x0][0x37c] ;  /* 0x0000df00ff017b82 */ /* 0x000fe20000000800 */
[----:B------:R-:W0:Y:S07]  /*0010*/  S2R R0, SR_TID.Y ;  /* 0x0000000000007919 */ /* 0x000e2e0000002200 */
[----:B------:R-:W1:Y:S01]  /*0020*/  LDC R4, c[0x0][0x360] ;  /* 0x0000d800ff047b82 */ /* 0x000e620000000800 */
[----:B------:R-:W2:Y:S01]  /*0030*/  LDCU.64 UR8, c[0x0][0x390] ;  /* 0x00007200ff0877ac */ /* 0x000ea20008000a00 */
[----:B------:R-:W1:Y:S06]  /*0040*/  S2R R5, SR_TID.X ;  /* 0x0000000000057919 */ /* 0x000e6c0000002100 */
[----:B------:R-:W0:Y:S08]  /*0050*/  S2UR UR5, SR_CTAID.Y ;  /* 0x00000000000579c3 */ /* 0x000e300000002600 */
[----:B------:R-:W0:Y:S08]  /*0060*/  LDC R3, c[0x0][0x364] ;  /* 0x0000d900ff037b82 */ /* 0x000e300000000800 */
[----:B------:R-:W1:Y:S01]  /*0070*/  S2UR UR4, SR_CTAID.X ;  /* 0x00000000000479c3 */ /* 0x000e620000002500 */
[----:B0-----:R-:W-:-:S05]  /*0080*/  IMAD R3, R3, UR5, R0 ;  /* 0x0000000503037c24 */ /* 0x001fca000f8e0200 */
[----:B--2---:R-:W-:Y:S01]  /*0090*/  ISETP.GE.AND P0, PT, R3, UR8, PT ;  /* 0x0000000803007c0c */ /* 0x004fe2000bf06270 */
[----:B-1----:R-:W-:-:S05]  /*00a0*/  IMAD R4, R4, UR4, R5 ;  /* 0x0000000404047c24 */ /* 0x002fca000f8e0205 */
[----:B------:R-:W-:-:S13]  /*00b0*/  ISETP.GE.OR P0, PT, R4, UR9, P0 ;  /* 0x0000000904007c0c */ /* 0x000fda0008706670 */
[----:B------:R-:W-:Y:S05]  /*00c0*/  @P0 EXIT ;  /* 0x000000000000094d */ /* 0x000fea0003800000 */
[----:B------:R-:W0:Y:S01]  /*00d0*/  LDC R5, c[0x0][0x398] ;  /* 0x0000e600ff057b82 */ /* 0x000e220000000800 */
[----:B------:R-:W1:Y:S01]  /*00e0*/  LDCU.64 UR6, c[0x0][0x358] ;  /* 0x00006b00ff0677ac */ /* 0x000e620008000a00 */
[----:B------:R-:W-:Y:S01]  /*00f0*/  BSSY.RECONVERGENT B1, `(.L_x_0) ;  /* 0x000020a000017945 */ /* 0x000fe20003800200 */
[----:B------:R-:W-:Y:S02]  /*0100*/  HFMA2 R8, -RZ, RZ, 0, 0 ;  /* 0x00000000ff087431 */ /* 0x000fe400000001ff */
[----:B------:R-:W-:Y:S01]  /*0110*/  IMAD.MOV.U32 R7, RZ, RZ, RZ ;  /* 0x000000ffff077224 */ /* 0x000fe200078e00ff */
[----:B------:R-:W2:Y:S01]  /*0120*/  LDCU UR10, c[0x0][0x394] ;  /* 0x00007280ff0a77ac */ /* 0x000ea20008000800 */
[----:B0-----:R-:W-:-:S04]  /*0130*/  LEA.HI R5, R5, R5, RZ, 0x1 ;  /* 0x0000000505057211 */ /* 0x001fc800078f08ff */
[----:B------:R-:W-:-:S04]  /*0140*/  SHF.R.S32.HI R5, RZ, 0x1, R5 ;  /* 0x00000001ff057819 */ /* 0x000fc80000011405 */
[C---:B------:R-:W-:Y:S01]  /*0150*/  IADD3 R6, PT, PT, R3.reuse, R5, RZ ;  /* 0x0000000503067210 */ /* 0x040fe20007ffe0ff */
[----:B------:R-:W-:-:S05]  /*0160*/  IMAD.IADD R12, R3, 0x1, -R5 ;  /* 0x00000001030c7824 */ /* 0x000fca00078e0a05 */
[----:B------:R-:W-:-:S13]  /*0170*/  ISETP.GT.AND P0, PT, R12, R6, PT ;  /* 0x000000060c00720c */ /* 0x000fda0003f04270 */
[----:B-12---:R-:W-:Y:S05]  /*0180*/  @P0 BRA `(.L_x_1) ;  /* 0x0000002000000947 */ /* 0x006fea0003800000 */
[C---:B------:R-:W-:Y:S01]  /*0190*/  IMAD.IADD R9, R4.reuse, 0x1, R5 ;  /* 0x0000000104097824 */ /* 0x040fe200078e0205 */
[-C--:B------:R-:W-:Y:S01]  /*01a0*/  I2FP.F32.S32 R10, R5.reuse ;  /* 0x00000005000a7245 */ /* 0x080fe20000201400 */
[----:B------:R-:W-:Y:S01]  /*01b0*/  UIADD3 UR4, UPT, UPT, UR8, -0x1, URZ ;  /* 0xffffffff08047890 */ /* 0x000fe2000fffe0ff */
[----:B------:R-:W-:Y:S01]  /*01c0*/  IADD3 R14, PT, PT, R4, -R5, RZ ;  /* 0x80000005040e7210 */ /* 0x000fe20007ffe0ff */
[----:B------:R-:W-:Y:S02]  /*01d0*/  UIADD3 UR5, UPT, UPT, UR9, -0x1, URZ ;  /* 0xffffffff09057890 */ /* 0x000fe4000fffe0ff */
[----:B------:R-:W-:Y:S01]  /*01e0*/  ISETP.GE.AND P0, PT, R9, UR9, PT ;  /* 0x0000000909007c0c */ /* 0x000fe2000bf06270 */
[----:B------:R-:W-:Y:S01]  /*01f0*/  FMUL R7, R10, 6.2831854820251464844 ;  /* 0x40c90fdb0a077820 */ /* 0x000fe20000400000 */
[----:B------:R-:W-:Y:S01]  /*0200*/  VIMNMX R0, PT, PT, R4, R3, PT ;  /* 0x0000000304007248 */ /* 0x000fe20003fe0100 */
[C---:B------:R-:W-:Y:S01]  /*0210*/  IMAD.SHL.U32 R16, R5.reuse, 0x2, RZ ;  /* 0x0000000205107824 */ /* 0x040fe200078e00ff */
[----:B------:R-:W-:Y:S01]  /*0220*/  ISETP.LT.AND P0, PT, R6, UR8, !P0 ;  /* 0x0000000806007c0c */ /* 0x000fe2000c701270 */
[----:B------:R-:W-:Y:S01]  /*0230*/  FMUL R10, R10, R7 ;  /* 0x000000070a0a7220 */ /* 0x000fe20000400000 */
[C---:B------:R-:W-:Y:S01]  /*0240*/  IADD3 R11, PT, PT, R5.reuse, -0x1, RZ ;  /* 0xffffffff050b7810 */ /* 0x040fe20007ffe0ff */
[----:B------:R-:W-:Y:S01]  /*0250*/  IMAD.MOV.U32 R8, RZ, RZ, RZ ;  /* 0x000000ffff087224 */ /* 0x000fe200078e00ff */
[----:B------:R-:W-:Y:S01]  /*0260*/  ISETP.GT.AND P0, PT, R0, R5, P0 ;  /* 0x000000050000720c */ /* 0x000fe20000704270 */
[C---:B------:R-:W-:Y:S01]  /*0270*/  IMAD R18, R5.reuse, R16, RZ ;  /* 0x0000001005127224 */ /* 0x040fe200078e02ff */
[----:B------:R-:W-:Y:S01]  /*0280*/  IADD3 R13, PT, PT, -R5, 0x1, RZ ;  /* 0x00000001050d7810 */ /* 0x000fe20007ffe1ff */
[----:B------:R-:W-:Y:S01]  /*0290*/  VIADD R19, R14, 0x1 ;  /* 0x000000010e137836 */ /* 0x000fe20000000000 */
[----:B------:R-:W-:-:S02]  /*02a0*/  MOV R7, RZ ;  /* 0x000000ff00077202 */ /* 0x000fc40000000f00 */
[----:B------:R-:W-:Y:S02]  /*02b0*/  I2FP.F32.U32 R15, UR4 ;  /* 0x00000004000f7c45 */ /* 0x000fe40008201000 */
[----:B------:R-:W-:-:S07]  /*02c0*/  I2FP.F32.S32 R17, UR5 ;  /* 0x0000000500117c45 */ /* 0x000fce0008201400 */
.L_x_33:
[----:B------:R-:W-:Y:S01]  /*02d0*/  ISETP.GT.AND P1, PT, R14, R9, PT ;  /* 0x000000090e00720c */ /* 0x000fe20003f24270 */
[----:B------:R-:W-:-:S12]  /*02e0*/  BSSY.RECONVERGENT B0, `(.L_x_2) ;  /* 0x00001e7000007945 */ /* 0x000fd80003800200 */
[----:B01----:R-:W-:Y:S05]  /*02f0*/  @P1 BRA `(.L_x_3) ;  /* 0x0000001c00941947 */ /* 0x003fea0003800000 */
[----:B------:R-:W-:Y:S01]  /*0300*/  I2FP.F32.S32 R0, R12 ;  /* 0x0000000c00007245 */ /* 0x000fe20000201400 */
[C---:B------:R-:W-:Y:S01]  /*0310*/  IMAD.IADD R2, R3.reuse, 0x1, -R12 ;  /* 0x0000000103027824 */ /* 0x040fe200078e0a0c */
[----:B------:R-:W-:Y:S02]  /*0320*/  ISETP.GE.U32.AND P1, PT, R16, 0x3, PT ;  /* 0x000000031000780c */ /* 0x000fe40003f26070 */
[----:B------:R-:W-:Y:S02]  /*0330*/  FMNMX R0, RZ, R0, !PT ;  /* 0x00000000ff007209 */ /* 0x000fe40007800000 */
[----:B------:R-:W-:Y:S02]  /*0340*/  IADD3 R21, PT, PT, -R3, R12, RZ ;  /* 0x0000000c03157210 */ /* 0x000fe40007ffe1ff */
[----:B------:R-:W-:Y:S02]  /*0350*/  FMNMX R0, R15, R0, PT ;  /* 0x000000000f007209 */ /* 0x000fe40003800000 */
[----:B------:R-:W-:Y:S01]  /*0360*/  MOV R23, R14 ;  /* 0x0000000e00177202 */ /* 0x000fe20000000f00 */
[----:B------:R-:W-:Y:S01]  /*0370*/  IMAD R21, R21, R2, RZ ;  /* 0x0000000215157224 */ /* 0x000fe200078e02ff */
[----:B------:R0:W1:Y:S03]  /*0380*/  F2I.TRUNC.NTZ R20, R0 ;  /* 0x0000000000147305 */ /* 0x000066000020f100 */
[----:B------:R-:W-:Y:S05]  /*0390*/  @!P1 BRA `(.L_x_4) ;  /* 0x00000010004c9947 */ /* 0x000fea0003800000 */
[----:B0-----:R-:W-:Y:S01]  /*03a0*/  VIADD R0, R16, 0x1 ;  /* 0x0000000110007836 */ /* 0x001fe20000000000 */
[----:B------:R-:W-:Y:S01]  /*03b0*/  MOV R22, R13 ;  /* 0x0000000d00167202 */ /* 0x000fe20000000f00 */
[----:B------:R-:W-:Y:S01]  /*03c0*/  IMAD.MOV.U32 R23, RZ, RZ, R11 ;  /* 0x000000ffff177224 */ /* 0x000fe200078e000b */
[----:B------:R-:W-:Y:S02]  /*03d0*/  MOV R24, R19 ;  /* 0x0000001300187202 */ /* 0x000fe40000000f00 */
[----:B------:R-:W-:-:S05]  /*03e0*/  LOP3.LUT R0, R0, 0xfffffffc, RZ, 0xc0, !PT ;  /* 0xfffffffc00007812 */ /* 0x000fca00078ec0ff */
[----:B------:R-:W-:-:S07]  /*03f0*/  IMAD.MOV R25, RZ, RZ, -R0 ;  /* 0x000000ffff197224 */ /* 0x000fce00078e0a00 */
.L_x_21:
[----:B------:R-:W-:Y:S01]  /*0400*/  IADD3 R25, PT, PT, R25, 0x4, RZ ;  /* 0x0000000419197810 */ /* 0x000fe20007ffe0ff */
[----:B------:R-:W-:Y:S03]  /*0410*/  BSSY.RECONVERGENT B4, `(.L_x_5) ;  /* 0x0000043000047945 */ /* 0x000fe60003800200 */
[----:B------:R-:W-:Y:S01]  /*0420*/  ISETP.NE.AND P3, PT, R25, RZ, PT ;  /* 0x000000ff1900720c */ /* 0x000fe20003f65270 */
[----:B------:R-:W-:-:S12]  /*0430*/  @!P0 BRA `(.L_x_6) ;  /* 0x0000000400008947 */ /* 0x000fd80003800000 */
[-C--:B------:R-:W-:Y:S01]  /*0440*/  IABS R0, R18.reuse ;  /* 0x0000001200007213 */ /* 0x080fe20000000000 */
[----:B------:R-:W-:Y:S01]  /*0450*/  BSSY.RECONVERGENT B5, `(.L_x_7) ;  /* 0x0000038000057945 */ /* 0x000fe20003800200 */
[----:B------:R-:W-:Y:S02]  /*0460*/  IADD3 R2, PT, PT, R22, -0x1, RZ ;  /* 0xffffffff16027810 */ /* 0x000fe40007ffe0ff */
[----:B------:R-:W0:Y:S01]  /*0470*/  I2F.RP R28, R0 ;  /* 0x00000000001c7306 */ /* 0x000e220000209400 */
[----:B------:R-:W-:Y:S02]  /*0480*/  IABS R30, R18 ;  /* 0x00000012001e7213 */ /* 0x000fe40000000000 */
[----:B------:R-:W-:-:S03]  /*0490*/  IMAD R2, R2, R23, R2 ;  /* 0x0000001702027224 */ /* 0x000fc600078e0202 */
[----:B------:R-:W-:Y:S02]  /*04a0*/  IMAD.MOV R30, RZ, RZ, -R30 ;  /* 0x000000ffff1e7224 */ /* 0x000fe400078e0a1e */
[----:B------:R-:W-:-:S04]  /*04b0*/  IADD3 R29, PT, PT, R21, R2, RZ ;  /* 0x00000002151d7210 */ /* 0x000fc80007ffe0ff */
[----:B------:R-:W-:Y:S02]  /*04c0*/  IABS R2, R29 ;  /* 0x0000001d00027213 */ /* 0x000fe40000000000 */
[----:B------:R-:W-:Y:S01]  /*04d0*/  LOP3.LUT R29, R29, R18, RZ, 0x3c, !PT ;  /* 0x000000121d1d7212 */ /* 0x000fe200078e3cff */
[----:B0-----:R-:W0:Y:S03]  /*04e0*/  MUFU.RCP R28, R28 ;  /* 0x0000001c001c7308 */ /* 0x001e260000001000 */
[----:B------:R-:W-:Y:S01]  /*04f0*/  ISETP.GE.AND P2, PT, R29, RZ, PT ;  /* 0x000000ff1d00720c */ /* 0x000fe20003f46270 */
[----:B------:R-:W-:Y:S02]  /*0500*/  HFMA2 R29, -RZ, RZ, 3.7421875, 0 ;  /* 0x437c0000ff1d7431 */ /* 0x000fe400000001ff */
[----:B0-----:R-:W-:-:S04]  /*0510*/  VIADD R26, R28, 0xffffffe ;  /* 0x0ffffffe1c1a7836 */ /* 0x001fc80000000000 */
[----:B------:R0:W2:Y:S02]  /*0520*/  F2I.FTZ.U32.TRUNC.NTZ R27, R26 ;  /* 0x0000001a001b7305 */ /* 0x0000a4000021f000 */
[----:B0-----:R-:W-:Y:S02]  /*0530*/  HFMA2 R26, -RZ, RZ, 0, 0 ;  /* 0x00000000ff1a7431 */ /* 0x001fe400000001ff */
[----:B--2---:R-:W-:-:S04]  /*0540*/  IMAD.MOV R31, RZ, RZ, -R27 ;  /* 0x000000ffff1f7224 */ /* 0x004fc800078e0a1b */
[----:B------:R-:W-:-:S04]  /*0550*/  IMAD R31, R31, R0, RZ ;  /* 0x000000001f1f7224 */ /* 0x000fc800078e02ff */
[----:B------:R-:W-:-:S04]  /*0560*/  IMAD.HI.U32 R26, R27, R31, R26 ;  /* 0x0000001f1b1a7227 */ /* 0x000fc800078e001a */
[----:B------:R-:W-:Y:S01]  /*0570*/  IMAD.MOV.U32 R27, RZ, RZ, R2 ;  /* 0x000000ffff1b7224 */ /* 0x000fe200078e0002 */
[----:B------:R-:W-:-:S03]  /*0580*/  MOV R2, R30 ;  /* 0x0000001e00027202 */ /* 0x000fc60000000f00 */
[----:B------:R-:W-:-:S04]  /*0590*/  IMAD.HI.U32 R26, R26, R27, RZ ;  /* 0x0000001b1a1a7227 */ /* 0x000fc800078e00ff */
[----:B------:R-:W-:-:S05]  /*05a0*/  IMAD R27, R26, R2, R27 ;  /* 0x000000021a1b7224 */ /* 0x000fca00078e021b */
[----:B------:R-:W-:-:S13]  /*05b0*/  ISETP.GT.U32.AND P4, PT, R0, R27, PT ;  /* 0x0000001b0000720c */ /* 0x000fda0003f84070 */
[----:B------:R-:W-:Y:S01]  /*05c0*/  @!P4 IMAD.IADD R27, R27, 0x1, -R0 ;  /* 0x000000011b1bc824 */ /* 0x000fe200078e0a00 */
[----:B------:R-:W-:Y:S02]  /*05d0*/  @!P4 IADD3 R26, PT, PT, R26, 0x1, RZ ;  /* 0x000000011a1ac810 */ /* 0x000fe40007ffe0ff */
[----:B------:R-:W-:Y:S02]  /*05e0*/  ISETP.NE.AND P4, PT, R18, RZ, PT ;  /* 0x000000ff1200720c */ /* 0x000fe40003f85270 */
[----:B------:R-:W-:Y:S01]  /*05f0*/  ISETP.GE.U32.AND P1, PT, R27, R0, PT ;  /* 0x000000001b00720c */ /* 0x000fe20003f26070 */
[----:B------:R-:W-:-:S12]  /*0600*/  IMAD.MOV.U32 R27, RZ, RZ, 0x3bbb989d ;  /* 0x3bbb989dff1b7424 */ /* 0x000fd800078e00ff */
[----:B------:R-:W-:-:S05]  /*0610*/  @P1 VIADD R26, R26, 0x1 ;  /* 0x000000011a1a1836 */ /* 0x000fca0000000000 */
[----:B------:R-:W-:Y:S02]  /*0620*/  @!P2 IADD3 R26, PT, PT, -R26, RZ, RZ ;  /* 0x000000ff1a1aa210 */ /* 0x000fe40007ffe1ff */
[----:B------:R-:W-:-:S04]  /*0630*/  @!P4 LOP3.LUT R26, RZ, R18, RZ, 0x33, !PT ;  /* 0x00000012ff1ac212 */ /* 0x000fc800078e33ff */
[----:B------:R-:W-:-:S05]  /*0640*/  I2FP.F32.S32 R26, R26 ;  /* 0x0000001a001a7245 */ /* 0x000fca0000201400 */
[----:B------:R-:W-:Y:S02]  /*0650*/  FFMA.SAT R0, R26, R27, 0.5 ;  /* 0x3f0000001a007423 */ /* 0x000fe4000000201b */
[----:B------:R-:W0:Y:S02]  /*0660*/  MUFU.RCP R27, R10 ;  /* 0x0000000a001b7308 */ /* 0x000e240000001000 */
[----:B------:R-:W-:Y:S01]  /*0670*/  FFMA.RM R2, R0, R29, 12582913 ;  /* 0x4b40000100027423 */ /* 0x000fe2000000401d */
[----:B------:R-:W-:-:S03]  /*0680*/  VIADD R0, R24, 0xffffffff ;  /* 0xffffffff18007836 */ /* 0x000fc60000000000 */
[C---:B------:R-:W-:Y:S01]  /*0690*/  FADD R29, R2.reuse, -12583039 ;  /* 0xcb40007f021d7421 */ /* 0x040fe20000000000 */
[----:B------:R-:W-:Y:S02]  /*06a0*/  SHF.L.U32 R35, R2, 0x17, RZ ;  /* 0x0000001702237819 */ /* 0x000fe400000006ff */
[----:B------:R-:W-:Y:S01]  /*06b0*/  I2FP.F32.S32 R0, R0 ;  /* 0x0000000000007245 */ /* 0x000fe20000201400 */
[----:B------:R-:W-:-:S03]  /*06c0*/  FFMA R29, R26, 1.4426950216293334961, -R29 ;  /* 0x3fb8aa3b1a1d7823 */ /* 0x000fc6000000081d */
[----:B------:R-:W-:Y:S01]  /*06d0*/  FMNMX R0, RZ, R0, !PT ;  /* 0x00000000ff007209 */ /* 0x000fe20007800000 */
[----:B------:R-:W-:-:S03]  /*06e0*/  FFMA R29, R26, 1.925963033500011079e-08, R29 ;  /* 0x32a570601a1d7823 */ /* 0x000fc6000000001d */
[----:B------:R-:W-:Y:S01]  /*06f0*/  FMNMX R0, R17, R0, PT ;  /* 0x0000000011007209 */ /* 0x000fe20003800000 */
[----:B------:R-:W2:Y:S01]  /*0700*/  MUFU.EX2 R26, R29 ;  /* 0x0000001d001a7308 */ /* 0x000ea20000000800 */
[----:B0-----:R-:W-:-:S04]  /*0710*/  FFMA R2, -R10, R27, 1 ;  /* 0x3f8000000a027423 */ /* 0x001fc8000000011b */
[----:B------:R-:W-:-:S03]  /*0720*/  FFMA R2, R27, R2, R27 ;  /* 0x000000021b027223 */ /* 0x000fc6000000001b */
[----:B------:R-:W-:Y:S01]  /*0730*/  F2I.TRUNC.NTZ R31, R0 ;  /* 0x00000000001f7305 */ /* 0x000fe2000020f100 */
[----:B--2---:R-:W-:-:S07]  /*0740*/  FMUL R35, R35, R26 ;  /* 0x0000001a23237220 */ /* 0x004fce0000400000 */
[----:B------:R-:W0:Y:S01]  /*0750*/  FCHK P1, R35, R10 ;  /* 0x0000000a23007302 */ /* 0x000e220000020000 */
[----:B------:R-:W-:-:S04]  /*0760*/  FFMA R27, R35, R2, RZ ;  /* 0x00000002231b7223 */ /* 0x000fc800000000ff */
[----:B------:R-:W-:-:S04]  /*0770*/  FFMA R26, -R10, R27, R35 ;  /* 0x0000001b0a1a7223 */ /* 0x000fc80000000123 */
[----:B------:R-:W-:Y:S01]  /*0780*/  FFMA R2, R2, R26, R27 ;  /* 0x0000001a02027223 */ /* 0x000fe2000000001b */
[----:B0-----:R-:W-:Y:S06]  /*0790*/  @!P1 BRA `(.L_x_8) ;  /* 0x00000000000c9947 */ /* 0x001fec0003800000 */
[----:B------:R-:W-:-:S07]  /*07a0*/  MOV R2, 0x7c0 ;  /* 0x000007c000027802 */ /* 0x000fce0000000f00 */
[----:B-1----:R-:W-:Y:S05]  /*07b0*/  CALL.REL.NOINC `($__internal_0_$__cuda_sm3x_div_rn_noftz_f32_slowpath) ;  /* 0x0000001800d87944 */ /* 0x002fea0003c00000 */
[----:B------:R-:W-:-:S07]  /*07c0*/  IMAD.MOV.U32 R2, RZ, RZ, R0 ;  /* 0x000000ffff027224 */ /* 0x000fce00078e0000 */
.L_x_8:
[----:B------:R-:W-:Y:S05]  /*07d0*/  BSYNC.RECONVERGENT B5 ;  /* 0x0000000000057941 */ /* 0x000fea0003800200 */
.L_x_7:
[----:B------:R-:W0:Y:S01]  /*07e0*/  LDC.64 R26, c[0x0][0x380] ;  /* 0x0000e000ff1a7b82 */ /* 0x000e220000000a00 */
[----:B-1----:R-:W-:-:S04]  /*07f0*/  IMAD R31, R31, UR10, R20 ;  /* 0x0000000a1f1f7c24 */ /* 0x002fc8000f8e0214 */
[----:B0-----:R-:W-:-:S06]  /*0800*/  IMAD.WIDE R26, R31, 0x4, R26 ;  /* 0x000000041f1a7825 */ /* 0x001fcc00078e021a */
[----:B------:R-:W2:Y:S01]  /*0810*/  LDG.E R27, desc[UR6][R26.64] ;  /* 0x000000061a1b7981 */ /* 0x000ea2000c1e1900 */
[----:B------:R-:W-:Y:S01]  /*0820*/  FADD R7, R7, R2 ;  /* 0x0000000207077221 */ /* 0x000fe20000000000 */
[----:B--2---:R-:W-:-:S07]  /*0830*/  FFMA R8, R27, R2, R8 ;  /* 0x000000021b087223 */ /* 0x004fce0000000008 */
.L_x_6:
[----:B------:R-:W-:Y:S05]  /*0840*/  BSYNC.RECONVERGENT B4 ;  /* 0x0000000000047941 */ /* 0x000fea0003800200 */
.L_x_5:
[----:B------:R-:W-:Y:S04]  /*0850*/  BSSY.RECONVERGENT B4, `(.L_x_9) ;  /* 0x000003e000047945 */ /* 0x000fe80003800200 */
[----:B------:R-:W-:Y:S05]  /*0860*/  @!P0 BRA `(.L_x_10) ;  /* 0x0000000000f08947 */ /* 0x000fea0003800000 */
[----:B------:R-:W-:Y:S01]  /*0870*/  IABS R0, R18 ;  /* 0x0000001200007213 */ /* 0x000fe20000000000 */
[----:B------:R-:W-:Y:S01]  /*0880*/  IMAD R29, R23, R22, R21 ;  /* 0x00000016171d7224 */ /* 0x000fe200078e0215 */
[----:B------:R-:W-:Y:S01]  /*0890*/  IABS R30, R18 ;  /* 0x00000012001e7213 */ /* 0x000fe20000000000 */
[----:B------:R-:W-:Y:S01]  /*08a0*/  BSSY.RECONVERGENT B5, `(.L_x_11) ;  /* 0x0000032000057945 */ /* 0x000fe20003800200 */
[----:B------:R-:W0:Y:S02]  /*08b0*/  I2F.RP R2, R0 ;  /* 0x0000000000027306 */ /* 0x000e240000209400 */
[----:B------:R-:W-:Y:S02]  /*08c0*/  IABS R28, R29 ;  /* 0x0000001d001c7213 */ /* 0x000fe40000000000 */
[----:B------:R-:W-:Y:S02]  /*08d0*/  IADD3 R30, PT, PT, RZ, -R30, RZ ;  /* 0x8000001eff1e7210 */ /* 0x000fe40007ffe0ff */
[----:B------:R-:W-:-:S04]  /*08e0*/  LOP3.LUT R29, R29, R18, RZ, 0x3c, !PT ;  /* 0x000000121d1d7212 */ /* 0x000fc800078e3cff */
[----:B------:R-:W-:Y:S01]  /*08f0*/  ISETP.GE.AND P1, PT, R29, RZ, PT ;  /* 0x000000ff1d00720c */ /* 0x000fe20003f26270 */
[----:B------:R-:W-:Y:S01]  /*0900*/  IMAD.MOV.U32 R29, RZ, RZ, 0x437c0000 ;  /* 0x437c0000ff1d7424 */ /* 0x000fe200078e00ff */
[----:B0-----:R-:W0:Y:S02]  /*0910*/  MUFU.RCP R2, R2 ;  /* 0x0000000200027308 */ /* 0x001e240000001000 */
[----:B0-----:R-:W-:-:S06]  /*0920*/  IADD3 R26, PT, PT, R2, 0xffffffe, RZ ;  /* 0x0ffffffe021a7810 */ /* 0x001fcc0007ffe0ff */
[----:B------:R0:W2:Y:S02]  /*0930*/  F2I.FTZ.U32.TRUNC.NTZ R27, R26 ;  /* 0x0000001a001b7305 */ /* 0x0000a4000021f000 */
[----:B0-----:R-:W-:Y:S02]  /*0940*/  IMAD.MOV.U32 R26, RZ, RZ, RZ ;  /* 0x000000ffff1a7224 */ /* 0x001fe400078e00ff */
[----:B--2---:R-:W-:-:S04]  /*0950*/  IMAD.MOV R31, RZ, RZ, -R27 ;  /* 0x000000ffff1f7224 */ /* 0x004fc800078e0a1b */
[----:B------:R-:W-:-:S04]  /*0960*/  IMAD R31, R31, R0, RZ ;  /* 0x000000001f1f7224 */ /* 0x000fc800078e02ff */
[----:B------:R-:W-:Y:S01]  /*0970*/  IMAD.HI.U32 R2, R27, R31, R26 ;  /* 0x0000001f1b027227 */ /* 0x000fe200078e001a */
[----:B------:R-:W-:-:S03]  /*0980*/  MOV R27, R28 ;  /* 0x0000001c001b7202 */ /* 0x000fc60000000f00 */
[----:B------:R-:W-:Y:S02]  /*0990*/  IMAD.MOV.U32 R26, RZ, RZ, R30 ;  /* 0x000000ffff1a7224 */ /* 0x000fe400078e001e */
[----:B------:R-:W-:-:S04]  /*09a0*/  IMAD.HI.U32 R2, R2, R27, RZ ;  /* 0x0000001b02027227 */ /* 0x000fc800078e00ff */
[----:B------:R-:W-:-:S05]  /*09b0*/  IMAD R27, R2, R26, R27 ;  /* 0x0000001a021b7224 */ /* 0x000fca00078e021b */
[----:B------:R-:W-:-:S13]  /*09c0*/  ISETP.GT.U32.AND P4, PT, R0, R27, PT ;  /* 0x0000001b0000720c */ /* 0x000fda0003f84070 */
[-C--:B------:R-:W-:Y:S01]  /*09d0*/  @!P4 IADD3 R27, PT, PT, R27, -R0.reuse, RZ ;  /* 0x800000001b1bc210 */ /* 0x080fe20007ffe0ff */
[----:B------:R-:W-:Y:S01]  /*09e0*/  @!P4 VIADD R2, R2, 0x1 ;  /* 0x000000010202c836 */ /* 0x000fe20000000000 */
[----:B------:R-:W-:Y:S02]  /*09f0*/  ISETP.NE.AND P4, PT, R18, RZ, PT ;  /* 0x000000ff1200720c */ /* 0x000fe40003f85270 */
[----:B------:R-:W-:Y:S01]  /*0a00*/  ISETP.GE.U32.AND P2, PT, R27, R0, PT ;  /* 0x000000001b00720c */ /* 0x000fe20003f46070 */
[----:B------:R-:W-:-:S12]  /*0a10*/  HFMA2 R27, -RZ, RZ, 0.96630859375, -0.0022525787353515625 ;  /* 0x3bbb989dff1b7431 */ /* 0x000fd800000001ff */
[----:B------:R-:W-:-:S05]  /*0a20*/  @P2 IADD3 R2, PT, PT, R2, 0x1, RZ ;  /* 0x0000000102022810 */ /* 0x000fca0007ffe0ff */
[----:B------:R-:W-:Y:S01]  /*0a30*/  @!P1 IMAD.MOV R2, RZ, RZ, -R2 ;  /* 0x000000ffff029224 */ /* 0x000fe200078e0a02 */
[----:B------:R-:W-:-:S04]  /*0a40*/  @!P4 LOP3.LUT R2, RZ, R18, RZ, 0x33, !PT ;  /* 0x00000012ff02c212 */ /* 0x000fc800078e33ff */
[----:B------:R-:W-:-:S05]  /*0a50*/  I2FP.F32.S32 R2, R2 ;  /* 0x0000000200027245 */ /* 0x000fca0000201400 */
[----:B------:R-:W-:-:S04]  /*0a60*/  FFMA.SAT R0, R2, R27, 0.5 ;  /* 0x3f00000002007423 */ /* 0x000fc8000000201b */
[----:B------:R-:W-:Y:S01]  /*0a70*/  FFMA.RM R26, R0, R29, 12582913 ;  /* 0x4b400001001a7423 */ /* 0x000fe2000000401d */
[----:B------:R-:W-:Y:S01]  /*0a80*/  I2FP.F32.S32 R0, R24 ;  /* 0x0000001800007245 */ /* 0x000fe20000201400 */
[----:B------:R-:W0:Y:S02]  /*0a90*/  MUFU.RCP R29, R10 ;  /* 0x0000000a001d7308 */ /* 0x000e240000001000 */
[C---:B------:R-:W-:Y:S01]  /*0aa0*/  FADD R27, R26.reuse, -12583039 ;  /* 0xcb40007f1a1b7421 */ /* 0x040fe20000000000 */
[----:B------:R-:W-:Y:S02]  /*0ab0*/  SHF.L.U32 R26, R26, 0x17, RZ ;  /* 0x000000171a1a7819 */ /* 0x000fe400000006ff */
[----:B------:R-:W-:Y:S01]  /*0ac0*/  FMNMX R0, RZ, R0, !PT ;  /* 0x00000000ff007209 */ /* 0x000fe20007800000 */
[----:B------:R-:W-:-:S03]  /*0ad0*/  FFMA R27, R2, 1.4426950216293334961, -R27 ;  /* 0x3fb8aa3b021b7823 */ /* 0x000fc6000000081b */
[----:B------:R-:W-:Y:S01]  /*0ae0*/  FMNMX R31, R17, R0, PT ;  /* 0x00000000111f7209 */ /* 0x000fe20003800000 */
[----:B------:R-:W-:-:S05]  /*0af0*/  FFMA R27, R2, 1.925963033500011079e-08, R27 ;  /* 0x32a57060021b7823 */ /* 0x000fca000000001b */
[----:B------:R-:W-:Y:S01]  /*0b00*/  F2I.TRUNC.NTZ R31, R31 ;  /* 0x0000001f001f7305 */ /* 0x000fe2000020f100 */
[----:B0-----:R-:W-:-:S04]  /*0b10*/  FFMA R0, -R10, R29, 1 ;  /* 0x3f8000000a007423 */ /* 0x001fc8000000011d */
[----:B------:R-:W-:-:S03]  /*0b20*/  FFMA R0, R29, R0, R29 ;  /* 0x000000001d007223 */ /* 0x000fc6000000001d */
[----:B------:R-:W0:Y:S02]  /*0b30*/  MUFU.EX2 R27, R27 ;  /* 0x0000001b001b7308 */ /* 0x000e240000000800 */
[----:B0-----:R-:W-:-:S06]  /*0b40*/  FMUL R35, R26, R27 ;  /* 0x0000001b1a237220 */ /* 0x001fcc0000400000 */
[----:B------:R-:W0:Y:S01]  /*0b50*/  FCHK P1, R35, R10 ;  /* 0x0000000a23007302 */ /* 0x000e220000020000 */
[----:B------:R-:W-:-:S04]  /*0b60*/  FFMA R29, R0, R35, RZ ;  /* 0x00000023001d7223 */ /* 0x000fc800000000ff */
[----:B------:R-:W-:-:S04]  /*0b70*/  FFMA R2, -R10, R29, R35 ;  /* 0x0000001d0a027223 */ /* 0x000fc80000000123 */
[----:B------:R-:W-:Y:S01]  /*0b80*/  FFMA R0, R0, R2, R29 ;  /* 0x0000000200007223 */ /* 0x000fe2000000001d */
[----:B0-----:R-:W-:Y:S06]  /*0b90*/  @!P1 BRA `(.L_x_12) ;  /* 0x0000000000089947 */ /* 0x001fec0003800000 */
[----:B------:R-:W-:-:S07]  /*0ba0*/  MOV R2, 0xbc0 ;  /* 0x00000bc000027802 */ /* 0x000fce0000000f00 */
[----:B-1----:R-:W-:Y:S05]  /*0bb0*/  CALL.REL.NOINC `($__internal_0_$__cuda_sm3x_div_rn_noftz_f32_slowpath) ;  /* 0x0000001400d87944 */ /* 0x002fea0003c00000 */
.L_x_12:
[----:B------:R-:W-:Y:S05]  /*0bc0*/  BSYNC.RECONVERGENT B5 ;  /* 0x0000000000057941 */ /* 0x000fea0003800200 */
.L_x_11:
[----:B------:R-:W0:Y:S01]  /*0bd0*/  LDC.64 R26, c[0x0][0x380] ;  /* 0x0000e000ff1a7b82 */ /* 0x000e220000000a00 */
[----:B-1----:R-:W-:-:S04]  /*0be0*/  IMAD R31, R31, UR10, R20 ;  /* 0x0000000a1f1f7c24 */ /* 0x002fc8000f8e0214 */
[----:B0-----:R-:W-:-:S06]  /*0bf0*/  IMAD.WIDE R26, R31, 0x4, R26 ;  /* 0x000000041f1a7825 */ /* 0x001fcc00078e021a */
[----:B------:R-:W2:Y:S01]  /*0c00*/  LDG.E R27, desc[UR6][R26.64] ;  /* 0x000000061a1b7981 */ /* 0x000ea2000c1e1900 */
[----:B------:R-:W-:Y:S01]  /*0c10*/  FADD R7, R7, R0 ;  /* 0x0000000007077221 */ /* 0x000fe20000000000 */
[----:B--2---:R-:W-:-:S07]  /*0c20*/  FFMA R8, R27, R0, R8 ;  /* 0x000000001b087223 */ /* 0x004fce0000000008 */
.L_x_10:
[----:B------:R-:W-:Y:S05]  /*0c30*/  BSYNC.RECONVERGENT B4 ;  /* 0x0000000000047941 */ /* 0x000fea0003800200 */
.L_x_9:
[----:B------:R-:W-:Y:S04]  /*0c40*/  BSSY.RECONVERGENT B4, `(.L_x_13) ;  /* 0x0000041000047945 */ /* 0x000fe80003800200 */
[----:B------:R-:W-:Y:S05]  /*0c50*/  @!P0 BRA `(.L_x_14) ;  /* 0x0000000000fc8947 */ /* 0x000fea0003800000 */
[----:B------:R-:W-:Y:S01]  /*0c60*/  IABS R0, R18 ;  /* 0x0000001200007213 */ /* 0x000fe20000000000 */
[----:B------:R-:W-:Y:S01]  /*0c70*/  BSSY.RECONVERGENT B5, `(.L_x_15) ;  /* 0x0000037000057945 */ /* 0x000fe20003800200 */
[----:B------:R-:W-:Y:S02]  /*0c80*/  IADD3 R29, PT, PT, R23, -0x1, RZ ;  /* 0xffffffff171d7810 */ /* 0x000fe40007ffe0ff */
[----:B------:R-:W0:Y:S03]  /*0c90*/  I2F.RP R28, R0 ;  /* 0x00000000001c7306 */ /* 0x000e260000209400 */
[----:B------:R-:W-:-:S05]  /*0ca0*/  IMAD R2, R29, R22, R29 ;  /* 0x000000161d027224 */ /* 0x000fca00078e021d */
[----:B------:R-:W-:Y:S02]  /*0cb0*/  IADD3 R29, PT, PT, R21, R2, RZ ;  /* 0x00000002151d7210 */ /* 0x000fe40007ffe0ff */
[-C--:B------:R-:W-:Y:S02]  /*0cc0*/  IABS R2, R18.reuse ;  /* 0x0000001200027213 */ /* 0x080fe40000000000 */
[----:B------:R-:W-:Y:S02]  /*0cd0*/  IABS R30, R29 ;  /* 0x0000001d001e7213 */ /* 0x000fe40000000000 */
[----:B------:R-:W-:Y:S01]  /*0ce0*/  LOP3.LUT R29, R29, R18, RZ, 0x3c, !PT ;  /* 0x000000121d1d7212 */ /* 0x000fe200078e3cff */
[----:B0-----:R-:W0:Y:S03]  /*0cf0*/  MUFU.RCP R28, R28 ;  /* 0x0000001c001c7308 */ /* 0x001e260000001000 */
[----:B------:R-:W-:Y:S01]  /*0d00*/  ISETP.GE.AND P1, PT, R29, RZ, PT ;  /* 0x000000ff1d00720c */ /* 0x000fe20003f26270 */
[----:B------:R-:W-:-:S02]  /*0d10*/  HFMA2 R29, -RZ, RZ, 3.7421875, 0 ;  /* 0x437c0000ff1d7431 */ /* 0x000fc400000001ff */
[----:B0-----:R-:W-:Y:S02]  /*0d20*/  VIADD R26, R28, 0xffffffe ;  /* 0x0ffffffe1c1a7836 */ /* 0x001fe40000000000 */
[----:B------:R-:W-:Y:S02]  /*0d30*/  IMAD.MOV R28, RZ, RZ, -R2 ;  /* 0x000000ffff1c7224 */ /* 0x000fe400078e0a02 */
[----:B------:R0:W2:Y:S02]  /*0d40*/  F2I.FTZ.U32.TRUNC.NTZ R27, R26 ;  /* 0x0000001a001b7305 */ /* 0x0000a4000021f000 */
[----:B0-----:R-:W-:Y:S01]  /*0d50*/  MOV R26, RZ ;  /* 0x000000ff001a7202 */ /* 0x001fe20000000f00 */
[----:B--2---:R-:W-:-:S04]  /*0d60*/  IMAD.MOV R31, RZ, RZ, -R27 ;  /* 0x000000ffff1f7224 */ /* 0x004fc800078e0a1b */
[----:B------:R-:W-:-:S04]  /*0d70*/  IMAD R31, R31, R0, RZ ;  /* 0x000000001f1f7224 */ /* 0x000fc800078e02ff */
[----:B------:R-:W-:Y:S01]  /*0d80*/  IMAD.HI.U32 R2, R27, R31, R26 ;  /* 0x0000001f1b027227 */ /* 0x000fe200078e001a */
[----:B------:R-:W-:-:S03]  /*0d90*/  MOV R26, R28 ;  /* 0x0000001c001a7202 */ /* 0x000fc60000000f00 */
[----:B------:R-:W-:-:S04]  /*0da0*/  IMAD.MOV.U32 R27, RZ, RZ, R30 ;  /* 0x000000ffff1b7224 */ /* 0x000fc800078e001e */
        /* <DEDUP_REMOVED lines=23> */
[----:B0-----:R-:W-:Y:S02]  /*0f20*/  FFMA R0, -R10, R27, 1 ;  /* 0x3f8000000a007423 */ /* 0x001fe4000000011b */
[----:B------:R-:W0:Y:S02]  /*0f30*/  MUFU.EX2 R29, R29 ;  /* 0x0000001d001d7308 */ /* 0x000e240000000800 */
[----:B------:R-:W-:-:S06]  /*0f40*/  FFMA R0, R27, R0, R27 ;  /* 0x000000001b007223 */ /* 0x000fcc000000001b */
[----:B------:R-:W-:Y:S01]  /*0f50*/  F2I.TRUNC.NTZ R31, R31 ;  /* 0x0000001f001f7305 */ /* 0x000fe2000020f100 */
[----:B0-----:R-:W-:-:S07]  /*0f60*/  FMUL R35, R26, R29 ;  /* 0x0000001d1a237220 */ /* 0x001fce0000400000 */
[----:B------:R-:W0:Y:S01]  /*0f70*/  FCHK P1, R35, R10 ;  /* 0x0000000a23007302 */ /* 0x000e220000020000 */
[----:B------:R-:W-:-:S04]  /*0f80*/  FFMA R27, R0, R35, RZ ;  /* 0x00000023001b7223 */ /* 0x000fc800000000ff */
[----:B------:R-:W-:-:S04]  /*0f90*/  FFMA R2, -R10, R27, R35 ;  /* 0x0000001b0a027223 */ /* 0x000fc80000000123 */
[----:B------:R-:W-:Y:S01]  /*0fa0*/  FFMA R0, R0, R2, R27 ;  /* 0x0000000200007223 */ /* 0x000fe2000000001b */
[----:B0-----:R-:W-:Y:S06]  /*0fb0*/  @!P1 BRA `(.L_x_16) ;  /* 0x0000000000089947 */ /* 0x001fec0003800000 */
[----:B------:R-:W-:-:S07]  /*0fc0*/  MOV R2, 0xfe0 ;  /* 0x00000fe000027802 */ /* 0x000fce0000000f00 */
[----:B-1----:R-:W-:Y:S05]  /*0fd0*/  CALL.REL.NOINC `($__internal_0_$__cuda_sm3x_div_rn_noftz_f32_slowpath) ;  /* 0x0000001000d07944 */ /* 0x002fea0003c00000 */
.L_x_16:
[----:B------:R-:W-:Y:S05]  /*0fe0*/  BSYNC.RECONVERGENT B5 ;  /* 0x0000000000057941 */ /* 0x000fea0003800200 */
.L_x_15:
[----:B------:R-:W0:Y:S01]  /*0ff0*/  LDC.64 R26, c[0x0][0x380] ;  /* 0x0000e000ff1a7b82 */ /* 0x000e220000000a00 */
[----:B-1----:R-:W-:-:S04]  /*1000*/  IMAD R31, R31, UR10, R20 ;  /* 0x0000000a1f1f7c24 */ /* 0x002fc8000f8e0214 */
[----:B0-----:R-:W-:-:S06]  /*1010*/  IMAD.WIDE R26, R31, 0x4, R26 ;  /* 0x000000041f1a7825 */ /* 0x001fcc00078e021a */
[----:B------:R-:W2:Y:S01]  /*1020*/  LDG.E R27, desc[UR6][R26.64] ;  /* 0x000000061a1b7981 */ /* 0x000ea2000c1e1900 */
[----:B------:R-:W-:Y:S01]  /*1030*/  FADD R7, R7, R0 ;  /* 0x0000000007077221 */ /* 0x000fe20000000000 */
[----:B--2---:R-:W-:-:S07]  /*1040*/  FFMA R8, R27, R0, R8 ;  /* 0x000000001b087223 */ /* 0x004fce0000000008 */
.L_x_14:
[----:B------:R-:W-:Y:S05]  /*1050*/  BSYNC.RECONVERGENT B4 ;  /* 0x0000000000047941 */ /* 0x000fea0003800200 */
.L_x_13:
[----:B------:R-:W-:Y:S04]  /*1060*/  BSSY.RECONVERGENT B4, `(.L_x_17) ;  /* 0x0000041000047945 */ /* 0x000fe80003800200 */
[----:B------:R-:W-:Y:S05]  /*1070*/  @!P0 BRA `(.L_x_18) ;  /* 0x0000000000fc8947 */ /* 0x000fea0003800000 */
[----:B------:R-:W-:Y:S01]  /*1080*/  IABS R0, R18 ;  /* 0x0000001200007213 */ /* 0x000fe20000000000 */
[----:B------:R-:W-:Y:S01]  /*1090*/  VIADD R26, R23, 0xfffffffe ;  /* 0xfffffffe171a7836 */ /* 0x000fe20000000000 */
[----:B------:R-:W-:Y:S01]  /*10a0*/  IADD3 R2, PT, PT, R22, 0x2, RZ ;  /* 0x0000000216027810 */ /* 0x000fe20007ffe0ff */
[----:B------:R-:W-:Y:S01]  /*10b0*/  BSSY.RECONVERGENT B5, `(.L_x_19) ;  /* 0x0000035000057945 */ /* 0x000fe20003800200 */
[----:B------:R-:W0:Y:S03]  /*10c0*/  I2F.RP R28, R0 ;  /* 0x00000000001c7306 */ /* 0x000e260000209400 */
[----:B------:R-:W-:Y:S01]  /*10d0*/  IMAD R29, R2, R26, R21 ;  /* 0x0000001a021d7224 */ /* 0x000fe200078e0215 */
[----:B------:R-:W-:Y:S02]  /*10e0*/  IABS R2, R18 ;  /* 0x0000001200027213 */ /* 0x000fe40000000000 */
[----:B------:R-:W-:-:S02]  /*10f0*/  MOV R26, RZ ;  /* 0x000000ff001a7202 */ /* 0x000fc40000000f00 */
[----:B------:R-:W-:Y:S02]  /*1100*/  IABS R30, R29 ;  /* 0x0000001d001e7213 */ /* 0x000fe40000000000 */
[----:B------:R-:W-:-:S04]  /*1110*/  LOP3.LUT R29, R29, R18, RZ, 0x3c, !PT ;  /* 0x000000121d1d7212 */ /* 0x000fc800078e3cff */
[----:B------:R-:W-:Y:S01]  /*1120*/  ISETP.GE.AND P1, PT, R29, RZ, PT ;  /* 0x000000ff1d00720c */ /* 0x000fe20003f26270 */
[----:B0-----:R-:W0:Y:S01]  /*1130*/  MUFU.RCP R28, R28 ;  /* 0x0000001c001c7308 */ /* 0x001e220000001000 */
[----:B------:R-:W-:Y:S02]  /*1140*/  HFMA2 R29, -RZ, RZ, 3.7421875, 0 ;  /* 0x437c0000ff1d7431 */ /* 0x000fe400000001ff */
[----:B0-----:R-:W-:Y:S02]  /*1150*/  VIADD R27, R28, 0xffffffe ;  /* 0x0ffffffe1c1b7836 */ /* 0x001fe40000000000 */
[----:B------:R-:W-:-:S04]  /*1160*/  IMAD.MOV R28, RZ, RZ, -R2 ;  /* 0x000000ffff1c7224 */ /* 0x000fc800078e0a02 */
[----:B------:R-:W0:Y:S02]  /*1170*/  F2I.FTZ.U32.TRUNC.NTZ R27, R27 ;  /* 0x0000001b001b7305 */ /* 0x000e24000021f000 */
[----:B0-----:R-:W-:-:S05]  /*1180*/  IADD3 R31, PT, PT, RZ, -R27, RZ ;  /* 0x8000001bff1f7210 */ /* 0x001fca0007ffe0ff */
        /* <DEDUP_REMOVED lines=39> */
.L_x_20:
[----:B------:R-:W-:Y:S05]  /*1400*/  BSYNC.RECONVERGENT B5 ;  /* 0x0000000000057941 */ /* 0x000fea0003800200 */
.L_x_19:
[----:B------:R-:W0:Y:S01]  /*1410*/  LDC.64 R26, c[0x0][0x380] ;  /* 0x0000e000ff1a7b82 */ /* 0x000e220000000a00 */
[----:B-1----:R-:W-:-:S04]  /*1420*/  IMAD R31, R31, UR10, R20 ;  /* 0x0000000a1f1f7c24 */ /* 0x002fc8000f8e0214 */
[----:B0-----:R-:W-:-:S06]  /*1430*/  IMAD.WIDE R26, R31, 0x4, R26 ;  /* 0x000000041f1a7825 */ /* 0x001fcc00078e021a */
[----:B------:R-:W2:Y:S01]  /*1440*/  LDG.E R27, desc[UR6][R26.64] ;  /* 0x000000061a1b7981 */ /* 0x000ea2000c1e1900 */
[----:B------:R-:W-:Y:S01]  /*1450*/  FADD R7, R7, R0 ;  /* 0x0000000007077221 */ /* 0x000fe20000000000 */
[----:B--2---:R-:W-:-:S07]  /*1460*/  FFMA R8, R27, R0, R8 ;  /* 0x000000001b087223 */ /* 0x004fce0000000008 */
.L_x_18:
[----:B------:R-:W-:Y:S05]  /*1470*/  BSYNC.RECONVERGENT B4 ;  /* 0x0000000000047941 */ /* 0x000fea0003800200 */
.L_x_17:
[----:B------:R-:W-:Y:S01]  /*1480*/  VIADD R24, R24, 0x4 ;  /* 0x0000000418187836 */ /* 0x000fe20000000000 */
[----:B------:R-:W-:Y:S01]  /*1490*/  IADD3 R23, PT, PT, R23, -0x4, RZ ;  /* 0xfffffffc17177810 */ /* 0x000fe20007ffe0ff */
[----:B------:R-:W-:Y:S01]  /*14a0*/  VIADD R22, R22, 0x4 ;  /* 0x0000000416167836 */ /* 0x000fe20000000000 */
[----:B------:R-:W-:Y:S06]  /*14b0*/  @P3 BRA `(.L_x_21) ;  /* 0xffffffec00d03947 */ /* 0x000fec000383ffff */
[----:B------:R-:W-:-:S07]  /*14c0*/  IADD3 R23, PT, PT, R24, -0x1, RZ ;  /* 0xffffffff18177810 */ /* 0x000fce0007ffe0ff */
.L_x_4:
[----:B------:R-:W-:-:S13]  /*14d0*/  LOP3.LUT P1, RZ, R5, 0x1, RZ, 0xc0, !PT ;  /* 0x0000000105ff7812 */ /* 0x000fda000782c0ff */
[----:B------:R-:W-:Y:S05]  /*14e0*/  @!P1 BRA `(.L_x_22) ;  /* 0x0000000800189947 */ /* 0x000fea0003800000 */
[----:B------:R-:W-:Y:S04]  /*14f0*/  BSSY.RECONVERGENT B4, `(.L_x_23) ;  /* 0x0000041000047945 */ /* 0x000fe80003800200 */
[----:B------:R-:W-:Y:S05]  /*1500*/  @!P0 BRA `(.L_x_24) ;  /* 0x0000000000fc8947 */ /* 0x000fea0003800000 */
[----:B0-----:R-:W-:Y:S01]  /*1510*/  IABS R0, R18 ;  /* 0x0000001200007213 */ /* 0x001fe20000000000 */
[C---:B------:R-:W-:Y:S01]  /*1520*/  IMAD.IADD R22, R4.reuse, 0x1, -R23 ;  /* 0x0000000104167824 */ /* 0x040fe200078e0a17 */
[----:B------:R-:W-:Y:S01]  /*1530*/  IADD3 R2, PT, PT, -R4, R23, RZ ;  /* 0x0000001704027210 */ /* 0x000fe20007ffe1ff */
[----:B------:R-:W-:Y:S01]  /*1540*/  BSSY.RECONVERGENT B5, `(.L_x_25) ;  /* 0x0000034000057945 */ /* 0x000fe20003800200 */
[----:B------:R-:W0:Y:S03]  /*1550*/  I2F.RP R26, R0 ;  /* 0x00000000001a7306 */ /* 0x000e260000209400 */
[----:B------:R-:W-:Y:S01]  /*1560*/  IMAD R27, R2, R22, R21 ;  /* 0x00000016021b7224 */ /* 0x000fe200078e0215 */
[----:B------:R-:W-:-:S04]  /*1570*/  IABS R2, R18 ;  /* 0x0000001200027213 */ /* 0x000fc80000000000 */
[----:B------:R-:W-:Y:S02]  /*1580*/  IABS R22, R27 ;  /* 0x0000001b00167213 */ /* 0x000fe40000000000 */
[----:B------:R-:W-:-:S04]  /*1590*/  LOP3.LUT R27, R27, R18, RZ, 0x3c, !PT ;  /* 0x000000121b1b7212 */ /* 0x000fc800078e3cff */
[----:B------:R-:W-:Y:S01]  /*15a0*/  ISETP.GE.AND P3, PT, R27, RZ, PT ;  /* 0x000000ff1b00720c */ /* 0x000fe20003f66270 */
[----:B0-----:R-:W0:Y:S01]  /*15b0*/  MUFU.RCP R26, R26 ;  /* 0x0000001a001a7308 */ /* 0x001e220000001000 */
[----:B------:R-:W-:Y:S02]  /*15c0*/  HFMA2 R27, -RZ, RZ, 3.7421875, 0 ;  /* 0x437c0000ff1b7431 */ /* 0x000fe400000001ff */
[----:B0-----:R-:W-:Y:S02]  /*15d0*/  VIADD R24, R26, 0xffffffe ;  /* 0x0ffffffe1a187836 */ /* 0x001fe40000000000 */
[----:B------:R-:W-:-:S03]  /*15e0*/  IMAD.MOV R26, RZ, RZ, -R2 ;  /* 0x000000ffff1a7224 */ /* 0x000fc600078e0a02 */
[----:B------:R0:W2:Y:S02]  /*15f0*/  F2I.FTZ.U32.TRUNC.NTZ R25, R24 ;  /* 0x0000001800197305 */ /* 0x0000a4000021f000 */
[----:B0-----:R-:W-:Y:S02]  /*1600*/  MOV R24, RZ ;  /* 0x000000ff00187202 */ /* 0x001fe40000000f00 */
[----:B--2---:R-:W-:-:S05]  /*1610*/  IADD3 R29, PT, PT, RZ, -R25, RZ ;  /* 0x80000019ff1d7210 */ /* 0x004fca0007ffe0ff */
[----:B------:R-:W-:-:S04]  /*1620*/  IMAD R29, R29, R0, RZ ;  /* 0x000000001d1d7224 */ /* 0x000fc800078e02ff */
[----:B------:R-:W-:Y:S02]  /*1630*/  IMAD.HI.U32 R2, R25, R29, R24 ;  /* 0x0000001d19027227 */ /* 0x000fe400078e0018 */
[----:B------:R-:W0:Y:S02]  /*1640*/  MUFU.RCP R29, R10 ;  /* 0x0000000a001d7308 */ /* 0x000e240000001000 */
        /* <DEDUP_REMOVED lines=14> */
[----:B------:R-:W-:-:S04]  /*1730*/  FFMA.SAT R0, R2, R25, 0.5 ;  /* 0x3f00000002007423 */ /* 0x000fc80000002019 */
[----:B------:R-:W-:Y:S01]  /*1740*/  FFMA.RM R22, R0, R27, 12582913 ;  /* 0x4b40000100167423 */ /* 0x000fe2000000401b */
[----:B------:R-:W-:-:S03]  /*1750*/  I2FP.F32.S32 R0, R23 ;  /* 0x0000001700007245 */ /* 0x000fc60000201400 */
[C---:B------:R-:W-:Y:S01]  /*1760*/  FADD R25, R22.reuse, -12583039 ;  /* 0xcb40007f16197421 */ /* 0x040fe20000000000 */
[----:B------:R-:W-:Y:S01]  /*1770*/  IMAD.SHL.U32 R22, R22, 0x800000, RZ ;  /* 0x0080000016167824 */ /* 0x000fe200078e00ff */
[----:B------:R-:W-:Y:S02]  /*1780*/  FMNMX R0, RZ, R0, !PT ;  /* 0x00000000ff007209 */ /* 0x000fe40007800000 */
[----:B------:R-:W-:-:S04]  /*1790*/  FFMA R25, R2, 1.4426950216293334961, -R25 ;  /* 0x3fb8aa3b02197823 */ /* 0x000fc80000000819 */
[----:B------:R-:W-:Y:S01]  /*17a0*/  FFMA R2, R2, 1.925963033500011079e-08, R25 ;  /* 0x32a5706002027823 */ /* 0x000fe20000000019 */
        /* <DEDUP_REMOVED lines=13> */
.L_x_26:
[----:B------:R-:W-:Y:S05]  /*1880*/  BSYNC.RECONVERGENT B5 ;  /* 0x0000000000057941 */ /* 0x000fea0003800200 */
.L_x_25:
[----:B------:R-:W0:Y:S01]  /*1890*/  LDC.64 R26, c[0x0][0x380] ;  /* 0x0000e000ff1a7b82 */ /* 0x000e220000000a00 */
[----:B------:R-:W1:Y:S02]  /*18a0*/  LDCU UR4, c[0x0][0x394] ;  /* 0x00007280ff0477ac */ /* 0x000e640008000800 */
[----:B-1----:R-:W-:-:S04]  /*18b0*/  IMAD R25, R25, UR4, R20 ;  /* 0x0000000419197c24 */ /* 0x002fc8000f8e0214 */
[----:B0-----:R-:W-:-:S06]  /*18c0*/  IMAD.WIDE R26, R25, 0x4, R26 ;  /* 0x00000004191a7825 */ /* 0x001fcc00078e021a */
[----:B------:R-:W2:Y:S01]  /*18d0*/  LDG.E R27, desc[UR6][R26.64] ;  /* 0x000000061a1b7981 */ /* 0x000ea2000c1e1900 */
[----:B------:R-:W-:Y:S01]  /*18e0*/  FADD R7, R7, R0 ;  /* 0x0000000007077221 */ /* 0x000fe20000000000 */
[----:B--2---:R-:W-:-:S07]  /*18f0*/  FFMA R8, R27, R0, R8 ;  /* 0x000000001b087223 */ /* 0x004fce0000000008 */
.L_x_24:
[----:B------:R-:W-:Y:S05]  /*1900*/  BSYNC.RECONVERGENT B4 ;  /* 0x0000000000047941 */ /* 0x000fea0003800200 */
.L_x_23:
[----:B------:R-:W-:Y:S04]  /*1910*/  BSSY.RECONVERGENT B4, `(.L_x_27) ;  /* 0x0000042000047945 */ /* 0x000fe80003800200 */
[----:B------:R-:W-:Y:S05]  /*1920*/  @!P0 BRA `(.L_x_28) ;  /* 0x0000000400008947 */ /* 0x000fea0003800000 */
[----:B0-----:R-:W-:Y:S01]  /*1930*/  IABS R0, R18 ;  /* 0x0000001200007213 */ /* 0x001fe20000000000 */
[----:B------:R-:W-:Y:S01]  /*1940*/  VIADD R27, R23, 0x1 ;  /* 0x00000001171b7836 */ /* 0x000fe20000000000 */
[----:B------:R-:W-:Y:S02]  /*1950*/  BSSY.RECONVERGENT B5, `(.L_x_29) ;  /* 0x0000036000057945 */ /* 0x000fe40003800200 */
[----:B------:R-:W0:Y:S01]  /*1960*/  I2F.RP R26, R0 ;  /* 0x00000000001a7306 */ /* 0x000e220000209400 */
[C---:B------:R-:W-:Y:S01]  /*1970*/  IMAD.IADD R22, R4.reuse, 0x1, -R27 ;  /* 0x0000000104167824 */ /* 0x040fe200078e0a1b */
[-C--:B------:R-:W-:Y:S02]  /*1980*/  IADD3 R2, PT, PT, -R4, R27.reuse, RZ ;  /* 0x0000001b04027210 */ /* 0x080fe40007ffe1ff */
[----:B------:R-:W-:-:S03]  /*1990*/  I2FP.F32.S32 R27, R27 ;  /* 0x0000001b001b7245 */ /* 0x000fc60000201400 */
[----:B------:R-:W-:Y:S01]  /*19a0*/  IMAD R29, R2, R22, R21 ;  /* 0x00000016021d7224 */ /* 0x000fe200078e0215 */
[----:B------:R-:W-:-:S04]  /*19b0*/  IABS R2, R18 ;  /* 0x0000001200027213 */ /* 0x000fc80000000000 */
[----:B------:R-:W-:Y:S02]  /*19c0*/  IABS R22, R29 ;  /* 0x0000001d00167213 */ /* 0x000fe40000000000 */
[----:B------:R-:W-:Y:S01]  /*19d0*/  LOP3.LUT R29, R29, R18, RZ, 0x3c, !PT ;  /* 0x000000121d1d7212 */ /* 0x000fe200078e3cff */
[----:B0-----:R-:W0:Y:S03]  /*19e0*/  MUFU.RCP R26, R26 ;  /* 0x0000001a001a7308 */ /* 0x001e260000001000 */
[----:B------:R-:W-:Y:S01]  /*19f0*/  ISETP.GE.AND P3, PT, R29, RZ, PT ;  /* 0x000000ff1d00720c */ /* 0x000fe20003f66270 */
[----:B------:R-:W-:Y:S01]  /*1a00*/  HFMA2 R29, -RZ, RZ, 3.7421875, 0 ;  /* 0x437c0000ff1d7431 */ /* 0x000fe200000001ff */
[----:B0-----:R-:W-:Y:S01]  /*1a10*/  IADD3 R24, PT, PT, R26, 0xffffffe, RZ ;  /* 0x0ffffffe1a187810 */ /* 0x001fe20007ffe0ff */
        /* <DEDUP_REMOVED lines=23> */
[----:B------:R-:W-:-:S03]  /*1b90*/  FMNMX R0, RZ, R27, !PT ;  /* 0x0000001bff007209 */ /* 0x000fc60007800000 */
[C---:B------:R-:W-:Y:S01]  /*1ba0*/  FADD R25, R22.reuse, -12583039 ;  /* 0xcb40007f16197421 */ /* 0x040fe20000000000 */
[----:B------:R-:W-:-:S03]  /*1bb0*/  IMAD.SHL.U32 R22, R22, 0x800000, RZ ;  /* 0x0080000016167824 */ /* 0x000fc600078e00ff */
        /* <DEDUP_REMOVED lines=15> */
.L_x_30:
[----:B------:R-:W-:Y:S05]  /*1cb0*/  BSYNC.RECONVERGENT B5 ;  /* 0x0000000000057941 */ /* 0x000fea0003800200 */
.L_x_29:
[----:B------:R-:W0:Y:S01]  /*1cc0*/  LDC.64 R26, c[0x0][0x380] ;  /* 0x0000e000ff1a7b82 */ /* 0x000e220000000a00 */
[----:B------:R-:W1:Y:S02]  /*1cd0*/  LDCU UR4, c[0x0][0x394] ;  /* 0x00007280ff0477ac */ /* 0x000e640008000800 */
[----:B-1----:R-:W-:-:S04]  /*1ce0*/  IMAD R25, R25, UR4, R20 ;  /* 0x0000000419197c24 */ /* 0x002fc8000f8e0214 */
[----:B0-----:R-:W-:-:S06]  /*1cf0*/  IMAD.WIDE R26, R25, 0x4, R26 ;  /* 0x00000004191a7825 */ /* 0x001fcc00078e021a */
[----:B------:R-:W2:Y:S01]  /*1d00*/  LDG.E R27, desc[UR6][R26.64] ;  /* 0x000000061a1b7981 */ /* 0x000ea2000c1e1900 */
[----:B------:R-:W-:Y:S01]  /*1d10*/  FADD R7, R7, R0 ;  /* 0x0000000007077221 */ /* 0x000fe20000000000 */
[----:B--2---:R-:W-:-:S07]  /*1d20*/  FFMA R8, R27, R0, R8 ;  /* 0x000000001b087223 */ /* 0x004fce0000000008 */
.L_x_28:
[----:B------:R-:W-:Y:S05]  /*1d30*/  BSYNC.RECONVERGENT B4 ;  /* 0x0000000000047941 */ /* 0x000fea0003800200 */
.L_x_27:
[----:B------:R-:W-:-:S07]  /*1d40*/  IADD3 R23, PT, PT, R23, 0x2, RZ ;  /* 0x0000000217177810 */ /* 0x000fce0007ffe0ff */
.L_x_22:
        /* <DEDUP_REMOVED lines=12> */
[----:B------:R-:W-:Y:S02]  /*1e10*/  IMAD.MOV.U32 R21, RZ, RZ, 0x3bbb989d ;  /* 0x3bbb989dff157424 */ /* 0x000fe400078e00ff */
        /* <DEDUP_REMOVED lines=17> */
[----:B------:R-:W-:-:S12]  /*1f30*/  HFMA2 R25, -RZ, RZ, 3.7421875, 0 ;  /* 0x437c0000ff197431 */ /* 0x000fd800000001ff */
        /* <DEDUP_REMOVED lines=25> */
.L_x_32:
[----:B------:R-:W-:Y:S05]  /*20d0*/  BSYNC.RECONVERGENT B4 ;  /* 0x0000000000047941 */ /* 0x000fea0003800200 */
.L_x_31:
[----:B------:R-:W0:Y:S01]  /*20e0*/  LDC.64 R22, c[0x0][0x380] ;  /* 0x0000e000ff167b82 */ /* 0x000e220000000a00 */
[----:B------:R-:W1:Y:S02]  /*20f0*/  LDCU UR4, c[0x0][0x394] ;  /* 0x00007280ff0477ac */ /* 0x000e640008000800 */
[----:B-1----:R-:W-:-:S04]  /*2100*/  IMAD R21, R21, UR4, R20 ;  /* 0x0000000415157c24 */ /* 0x002fc8000f8e0214 */
[----:B0-----:R-:W-:-:S06]  /*2110*/  IMAD.WIDE R22, R21, 0x4, R22 ;  /* 0x0000000415167825 */ /* 0x001fcc00078e0216 */
[----:B------:R-:W2:Y:S01]  /*2120*/  LDG.E R23, desc[UR6][R22.64] ;  /* 0x0000000616177981 */ /* 0x000ea2000c1e1900 */
[----:B------:R-:W-:Y:S01]  /*2130*/  FADD R7, R7, R0 ;  /* 0x0000000007077221 */ /* 0x000fe20000000000 */
[----:B--2---:R-:W-:-:S07]  /*2140*/  FFMA R8, R23, R0, R8 ;  /* 0x0000000017087223 */ /* 0x004fce0000000008 */
.L_x_3:
[----:B------:R-:W-:Y:S05]  /*2150*/  BSYNC.RECONVERGENT B0 ;  /* 0x0000000000007941 */ /* 0x000fea0003800200 */
.L_x_2:
[C---:B------:R-:W-:Y:S02]  /*2160*/  ISETP.GE.AND P1, PT, R12.reuse, R6, PT ;  /* 0x000000060c00720c */ /* 0x040fe40003f26270 */
[----:B------:R-:W-:-:S11]  /*2170*/  IADD3 R12, PT, PT, R12, 0x1, RZ ;  /* 0x000000010c0c7810 */ /* 0x000fd60007ffe0ff */
[----:B------:R-:W-:Y:S05]  /*2180*/  @!P1 BRA `(.L_x_33) ;  /* 0xffffffe000509947 */ /* 0x000fea000383ffff */
.L_x_1:
[----:B------:R-:W-:Y:S05]  /*2190*/  BSYNC.RECONVERGENT B1 ;  /* 0x0000000000017941 */ /* 0x000fea0003800200 */
.L_x_0:
[----:B0-----:R-:W0:Y:S01]  /*21a0*/  MUFU.RCP R0, R7 ;  /* 0x0000000700007308 */ /* 0x001e220000001000 */
[----:B------:R-:W-:Y:S07]  /*21b0*/  BSSY.RECONVERGENT B0, `(.L_x_34) ;  /* 0x000000c000007945 */ /* 0x000fee0003800200 */
[----:B------:R-:W2:Y:S01]  /*21c0*/  FCHK P0, R8, R7 ;  /* 0x0000000708007302 */ /* 0x000ea20000000000 */
[----:B0-----:R-:W-:-:S04]  /*21d0*/  FFMA R5, R0, -R7, 1 ;  /* 0x3f80000000057423 */ /* 0x001fc80000000807 */
[----:B------:R-:W-:-:S04]  /*21e0*/  FFMA R5, R0, R5, R0 ;  /* 0x0000000500057223 */ /* 0x000fc80000000000 */
[----:B------:R-:W-:-:S04]  /*21f0*/  FFMA R9, R5, R8, RZ ;  /* 0x0000000805097223 */ /* 0x000fc800000000ff */
[----:B------:R-:W-:-:S04]  /*2200*/  FFMA R0, R9, -R7, R8 ;  /* 0x8000000709007223 */ /* 0x000fc80000000008 */
[----:B------:R-:W-:Y:S01]  /*2210*/  FFMA R0, R5, R0, R9 ;  /* 0x0000000005007223 */ /* 0x000fe20000000009 */
[----:B--2---:R-:W-:Y:S06]  /*2220*/  @!P0 BRA `(.L_x_35) ;  /* 0x0000000000108947 */ /* 0x004fec0003800000 */
[----:B------:R-:W-:Y:S01]  /*2230*/  IMAD.MOV.U32 R35, RZ, RZ, R8 ;  /* 0x000000ffff237224 */ /* 0x000fe200078e0008 */
[----:B------:R-:W-:Y:S02]  /*2240*/  MOV R10, R7 ;  /* 0x00000007000a7202 */ /* 0x000fe40000000f00 */
[----:B------:R-:W-:-:S07]  /*2250*/  MOV R2, 0x2270 ;  /* 0x0000227000027802 */ /* 0x000fce0000000f00 */
[----:B-1----:R-:W-:Y:S05]  /*2260*/  CALL.REL.NOINC `($__internal_0_$__cuda_sm3x_div_rn_noftz_f32_slowpath) ;  /* 0x00000000002c7944 */ /* 0x002fea0003c00000 */
.L_x_35:
[----:B------:R-:W-:Y:S05]  /*2270*/  BSYNC.RECONVERGENT B0 ;  /* 0x0000000000007941 */ /* 0x000fea0003800200 */
.L_x_34:
[----:B------:R-:W-:Y:S01]  /*2280*/  IMAD.MOV.U32 R5, RZ, RZ, 0x3f000000 ;  /* 0x3f000000ff057424 */ /* 0x000fe200078e00ff */
[----:B------:R-:W0:Y:S01]  /*2290*/  LDC.64 R6, c[0x0][0x388] ;  /* 0x0000e200ff067b82 */ /* 0x000e220000000a00 */
[----:B------:R-:W2:Y:S03]  /*22a0*/  LDCU UR4, c[0x0][0x394] ;  /* 0x00007280ff0477ac */ /* 0x000ea60008000800 */
[----:B------:R-:W-:-:S05]  /*22b0*/  LOP3.LUT R5, R5, 0x80000000, R0, 0xb8, !PT ;  /* 0x8000000005057812 */ /* 0x000fca00078eb800 */
[----:B------:R-:W-:-:S06]  /*22c0*/  FADD.RZ R5, R5, R0 ;  /* 0x0000000005057221 */ /* 0x000fcc000000c000 */
[----:B------:R-:W3:Y:S01]  /*22d0*/  FRND.TRUNC R5, R5 ;  /* 0x0000000500057307 */ /* 0x000ee2000020d000 */
[----:B--2---:R-:W-:-:S04]  /*22e0*/  IMAD R3, R4, UR4, R3 ;  /* 0x0000000404037c24 */ /* 0x004fc8000f8e0203 */
[----:B0-----:R-:W-:-:S05]  /*22f0*/  IMAD.WIDE R2, R3, 0x4, R6 ;  /* 0x0000000403027825 */ /* 0x001fca00078e0206 */
[----:B---3--:R-:W-:Y:S01]  /*2300*/  STG.E desc[UR6][R2.64], R5 ;  /* 0x0000000502007986 */ /* 0x008fe2000c101906 */
[----:B------:R-:W-:Y:S05]  /*2310*/  EXIT ;  /* 0x000000000000794d */ /* 0x000fea0003800000 */
        .weak           $__internal_0_$__cuda_sm3x_div_rn_noftz_f32_slowpath
        .type           $__internal_0_$__cuda_sm3x_div_rn_noftz_f32_slowpath,@function
        .size           $__internal_0_$__cuda_sm3x_div_rn_noftz_f32_slowpath,(.L_x_48 - $__internal_0_$__cuda_sm3x_div_rn_noftz_f32_slowpath)
$__internal_0_$__cuda_sm3x_div_rn_noftz_f32_slowpath:
[----:B------:R-:W-:Y:S01]  /*2320*/  SHF.R.U32.HI R29, RZ, 0x17, R10 ;  /* 0x00000017ff1d7819 */ /* 0x000fe2000001160a */
[----:B------:R-:W-:Y:S01]  /*2330*/  BSSY.RECONVERGENT B2, `(.L_x_36) ;  /* 0x0000063000027945 */ /* 0x000fe20003800200 */
[----:B------:R-:W-:Y:S02]  /*2340*/  SHF.R.U32.HI R26, RZ, 0x17, R35 ;  /* 0x00000017ff1a7819 */ /* 0x000fe40000011623 */
[----:B------:R-:W-:Y:S02]  /*2350*/  LOP3.LUT R29, R29, 0xff, RZ, 0xc0, !PT ;  /* 0x000000ff1d1d7812 */ /* 0x000fe400078ec0ff */
[----:B------:R-:W-:Y:S02]  /*2360*/  LOP3.LUT R26, R26, 0xff, RZ, 0xc0, !PT ;  /* 0x000000ff1a1a7812 */ /* 0x000fe400078ec0ff */
[----:B------:R-:W-:Y:S02]  /*2370*/  IADD3 R27, PT, PT, R29, -0x1, RZ ;  /* 0xffffffff1d1b7810 */ /* 0x000fe40007ffe0ff */
[----:B------:R-:W-:Y:S01]  /*2380*/  MOV R30, R10 ;  /* 0x0000000a001e7202 */ /* 0x000fe20000000f00 */
[----:B------:R-:W-:Y:S01]  /*2390*/  VIADD R0, R26, 0xffffffff ;  /* 0xffffffff1a007836 */ /* 0x000fe20000000000 */
[----:B------:R-:W-:-:S04]  /*23a0*/  ISETP.GT.U32.AND P1, PT, R27, 0xfd, PT ;  /* 0x000000fd1b00780c */ /* 0x000fc80003f24070 */
[----:B------:R-:W-:-:S13]  /*23b0*/  ISETP.GT.U32.OR P1, PT, R0, 0xfd, P1 ;  /* 0x000000fd0000780c */ /* 0x000fda0000f24470 */
[----:B------:R-:W-:Y:S01]  /*23c0*/  @!P1 IMAD.MOV.U32 R28, RZ, RZ, RZ ;  /* 0x000000ffff1c9224 */ /* 0x000fe200078e00ff */
[----:B------:R-:W-:Y:S06]  /*23d0*/  @!P1 BRA `(.L_x_37) ;  /* 0x00000000005c9947 */ /* 0x000fec0003800000 */
[----:B------:R-:W-:Y:S02]  /*23e0*/  FSETP.GTU.FTZ.AND P1, PT, |R35|, +INF , PT ;  /* 0x7f8000002300780b */ /* 0x000fe40003f3c200 */
[----:B------:R-:W-:-:S04]  /*23f0*/  FSETP.GTU.FTZ.AND P2, PT, |R10|, +INF , PT ;  /* 0x7f8000000a00780b */ /* 0x000fc80003f5c200 */
[----:B------:R-:W-:-:S13]  /*2400*/  PLOP3.LUT P1, PT, P1, P2, PT, 0xf8, 0x8f ;  /* 0x00000000008f781c */ /* 0x000fda0000f25f70 */
[----:B------:R-:W-:Y:S05]  /*2410*/  @P1 BRA `(.L_x_38) ;  /* 0x00000004004c1947 */ /* 0x000fea0003800000 */
[----:B------:R-:W-:-:S13]  /*2420*/  LOP3.LUT P1, RZ, R30, 0x7fffffff, R35, 0xc8, !PT ;  /* 0x7fffffff1eff7812 */ /* 0x000fda000782c823 */
[----:B------:R-:W-:Y:S05]  /*2430*/  @!P1 BRA `(.L_x_39) ;  /* 0x00000004003c9947 */ /* 0x000fea0003800000 */
[C---:B------:R-:W-:Y:S02]  /*2440*/  FSETP.NEU.FTZ.AND P4, PT, |R35|.reuse, +INF , PT ;  /* 0x7f8000002300780b */ /* 0x040fe40003f9d200 */
[----:B------:R-:W-:Y:S02]  /*2450*/  FSETP.NEU.FTZ.AND P2, PT, |R10|, +INF , PT ;  /* 0x7f8000000a00780b */ /* 0x000fe40003f5d200 */
[----:B------:R-:W-:-:S11]  /*2460*/  FSETP.NEU.FTZ.AND P1, PT, |R35|, +INF , PT ;  /* 0x7f8000002300780b */ /* 0x000fd60003f3d200 */
[----:B------:R-:W-:Y:S05]  /*2470*/  @!P2 BRA !P4, `(.L_x_39) ;  /* 0x00000004002ca947 */ /* 0x000fea0006000000 */
[----:B------:R-:W-:-:S04]  /*2480*/  LOP3.LUT P4, RZ, R35, 0x7fffffff, RZ, 0xc0, !PT ;  /* 0x7fffffff23ff7812 */ /* 0x000fc8000788c0ff */
[----:B------:R-:W-:-:S13]  /*2490*/  PLOP3.LUT P2, PT, P2, P4, PT, 0x2f, 0xf2 ;  /* 0x0000000000f2781c */ /* 0x000fda0001748577 */
[----:B------:R-:W-:Y:S05]  /*24a0*/  @P2 BRA `(.L_x_40) ;  /* 0x0000000400182947 */ /* 0x000fea0003800000 */
[----:B------:R-:W-:-:S04]  /*24b0*/  LOP3.LUT P2, RZ, R30, 0x7fffffff, RZ, 0xc0, !PT ;  /* 0x7fffffff1eff7812 */ /* 0x000fc8000784c0ff */
[----:B------:R-:W-:-:S13]  /*24c0*/  PLOP3.LUT P1, PT, P1, P2, PT, 0x2f, 0xf2 ;  /* 0x0000000000f2781c */ /* 0x000fda0000f24577 */
[----:B------:R-:W-:Y:S05]  /*24d0*/  @P1 BRA `(.L_x_41) ;  /* 0x0000000400001947 */ /* 0x000fea0003800000 */
[----:B------:R-:W-:Y:S02]  /*24e0*/  ISETP.GE.AND P1, PT, R0, RZ, PT ;  /* 0x000000ff0000720c */ /* 0x000fe40003f26270 */
[----:B------:R-:W-:-:S11]  /*24f0*/  ISETP.GE.AND P2, PT, R27, RZ, PT ;  /* 0x000000ff1b00720c */ /* 0x000fd60003f46270 */
[----:B------:R-:W-:Y:S01]  /*2500*/  @P1 MOV R28, RZ ;  /* 0x000000ff001c1202 */ /* 0x000fe20000000f00 */
[----:B------:R-:W-:Y:S02]  /*2510*/  @!P1 IMAD.MOV.U32 R28, RZ, RZ, -0x40 ;  /* 0xffffffc0ff1c9424 */ /* 0x000fe400078e00ff */
[----:B------:R-:W-:Y:S01]  /*2520*/  @!P1 FFMA R35, R35, 1.84467440737095516160e+19, RZ ;  /* 0x5f80000023239823 */ /* 0x000fe200000000ff */
[----:B------:R-:W-:Y:S02]  /*2530*/  @!P2 FFMA R30, R10, 1.84467440737095516160e+19, RZ ;  /* 0x5f8000000a1ea823 */ /* 0x000fe400000000ff */
[----:B------:R-:W-:-:S07]  /*2540*/  @!P2 IADD3 R28, PT, PT, R28, 0x40, RZ ;  /* 0x000000401c1ca810 */ /* 0x000fce0007ffe0ff */
.L_x_37:
[----:B------:R-:W-:Y:S01]  /*2550*/  LEA R27, R29, 0xc0800000, 0x17 ;  /* 0xc08000001d1b7811 */ /* 0x000fe200078eb8ff */
[----:B------:R-:W-:Y:S01]  /*2560*/  BSSY.RECONVERGENT B3, `(.L_x_42) ;  /* 0x0000036000037945 */ /* 0x000fe20003800200 */
[----:B------:R-:W-:-:S03]  /*2570*/  IADD3 R26, PT, PT, R26, -0x7f, RZ ;  /* 0xffffff811a1a7810 */ /* 0x000fc60007ffe0ff */
[----:B------:R-:W-:Y:S01]  /*2580*/  IMAD.IADD R34, R30, 0x1, -R27 ;  /* 0x000000011e227824 */ /* 0x000fe200078e0a1b */
[C---:B------:R-:W-:Y:S01]  /*2590*/  IADD3 R29, PT, PT, R26.reuse, 0x7f, -R29 ;  /* 0x0000007f1a1d7810 */ /* 0x040fe20007ffe81d */
[----:B------:R-:W-:Y:S02]  /*25a0*/  IMAD R0, R26, -0x800000, R35 ;  /* 0xff8000001a007824 */ /* 0x000fe400078e0223 */
[----:B------:R-:W0:Y:S01]  /*25b0*/  MUFU.RCP R30, R34 ;  /* 0x00000022001e7308 */ /* 0x000e220000001000 */
[----:B------:R-:W-:Y:S01]  /*25c0*/  FADD.FTZ R27, -R34, -RZ ;  /* 0x800000ff221b7221 */ /* 0x000fe20000010100 */
[----:B------:R-:W-:-:S03]  /*25d0*/  IMAD.IADD R29, R29, 0x1, R28 ;  /* 0x000000011d1d7824 */ /* 0x000fc600078e021c */
[----:B0-----:R-:W-:-:S04]  /*25e0*/  FFMA R33, R30, R27, 1 ;  /* 0x3f8000001e217423 */ /* 0x001fc8000000001b */
[----:B------:R-:W-:-:S04]  /*25f0*/  FFMA R33, R30, R33, R30 ;  /* 0x000000211e217223 */ /* 0x000fc8000000001e */
[----:B------:R-:W-:-:S04]  /*2600*/  FFMA R30, R0, R33, RZ ;  /* 0x00000021001e7223 */ /* 0x000fc800000000ff */
[----:B------:R-:W-:-:S04]  /*2610*/  FFMA R32, R27, R30, R0 ;  /* 0x0000001e1b207223 */ /* 0x000fc80000000000 */
[----:B------:R-:W-:-:S04]  /*2620*/  FFMA R32, R33, R32, R30 ;  /* 0x0000002021207223 */ /* 0x000fc8000000001e */
[----:B------:R-:W-:-:S04]  /*2630*/  FFMA R27, R27, R32, R0 ;  /* 0x000000201b1b7223 */ /* 0x000fc80000000000 */
[----:B------:R-:W-:-:S05]  /*2640*/  FFMA R0, R33, R27, R32 ;  /* 0x0000001b21007223 */ /* 0x000fca0000000020 */
[----:B------:R-:W-:-:S04]  /*2650*/  SHF.R.U32.HI R26, RZ, 0x17, R0 ;  /* 0x00000017ff1a7819 */ /* 0x000fc80000011600 */
[----:B------:R-:W-:-:S04]  /*2660*/  LOP3.LUT R26, R26, 0xff, RZ, 0xc0, !PT ;  /* 0x000000ff1a1a7812 */ /* 0x000fc800078ec0ff */
[----:B------:R-:W-:-:S05]  /*2670*/  IADD3 R26, PT, PT, R26, R29, RZ ;  /* 0x0000001d1a1a7210 */ /* 0x000fca0007ffe0ff */
[----:B------:R-:W-:-:S05]  /*2680*/  VIADD R28, R26, 0xffffffff ;  /* 0xffffffff1a1c7836 */ /* 0x000fca0000000000 */
[----:B------:R-:W-:-:S13]  /*2690*/  ISETP.GE.U32.AND P1, PT, R28, 0xfe, PT ;  /* 0x000000fe1c00780c */ /* 0x000fda0003f26070 */
[----:B------:R-:W-:Y:S05]  /*26a0*/  @!P1 BRA `(.L_x_43) ;  /* 0x0000000000809947 */ /* 0x000fea0003800000 */
[----:B------:R-:W-:-:S13]  /*26b0*/  ISETP.GT.AND P1, PT, R26, 0xfe, PT ;  /* 0x000000fe1a00780c */ /* 0x000fda0003f24270 */
[----:B------:R-:W-:Y:S05]  /*26c0*/  @P1 BRA `(.L_x_44) ;  /* 0x00000000006c1947 */ /* 0x000fea0003800000 */
[----:B------:R-:W-:-:S13]  /*26d0*/  ISETP.GE.AND P1, PT, R26, 0x1, PT ;  /* 0x000000011a00780c */ /* 0x000fda0003f26270 */
[----:B------:R-:W-:Y:S05]  /*26e0*/  @P1 BRA `(.L_x_45) ;  /* 0x0000000000741947 */ /* 0x000fea0003800000 */
[----:B------:R-:W-:Y:S02]  /*26f0*/  ISETP.GE.AND P1, PT, R26, -0x18, PT ;  /* 0xffffffe81a00780c */ /* 0x000fe40003f26270 */
[----:B------:R-:W-:-:S11]  /*2700*/  LOP3.LUT R0, R0, 0x80000000, RZ, 0xc0, !PT ;  /* 0x8000000000007812 */ /* 0x000fd600078ec0ff */
[----:B------:R-:W-:Y:S05]  /*2710*/  @!P1 BRA `(.L_x_45) ;  /* 0x0000000000689947 */ /* 0x000fea0003800000 */
[CCC-:B------:R-:W-:Y:S01]  /*2720*/  FFMA.RZ R28, R33.reuse, R27.reuse, R32.reuse ;  /* 0x0000001b211c7223 */ /* 0x1c0fe2000000c020 */
[CCC-:B------:R-:W-:Y:S01]  /*2730*/  FFMA.RP R29, R33.reuse, R27.reuse, R32.reuse ;  /* 0x0000001b211d7223 */ /* 0x1c0fe20000008020 */
[----:B------:R-:W-:Y:S01]  /*2740*/  FFMA.RM R32, R33, R27, R32 ;  /* 0x0000001b21207223 */ /* 0x000fe20000004020 */
[----:B------:R-:W-:Y:S02]  /*2750*/  IADD3 R27, PT, PT, R26, 0x20, RZ ;  /* 0x000000201a1b7810 */ /* 0x000fe40007ffe0ff */
[----:B------:R-:W-:Y:S02]  /*2760*/  LOP3.LUT R28, R28, 0x7fffff, RZ, 0xc0, !PT ;  /* 0x007fffff1c1c7812 */ /* 0x000fe400078ec0ff */
[----:B------:R-:W-:Y:S02]  /*2770*/  ISETP.NE.AND P4, PT, R26, RZ, PT ;  /* 0x000000ff1a00720c */ /* 0x000fe40003f85270 */
[----:B------:R-:W-:Y:S02]  /*2780*/  LOP3.LUT R28, R28, 0x800000, RZ, 0xfc, !PT ;  /* 0x008000001c1c7812 */ /* 0x000fe400078efcff */
[----:B------:R-:W-:Y:S01]  /*2790*/  ISETP.NE.AND P2, PT, R26, RZ, PT ;  /* 0x000000ff1a00720c */ /* 0x000fe20003f45270 */
[----:B------:R-:W-:Y:S01]  /*27a0*/  IMAD.MOV R26, RZ, RZ, -R26 ;  /* 0x000000ffff1a7224 */ /* 0x000fe200078e0a1a */
[----:B------:R-:W-:-:S02]  /*27b0*/  SHF.L.U32 R27, R28, R27, RZ ;  /* 0x0000001b1c1b7219 */ /* 0x000fc400000006ff */
[----:B------:R-:W-:Y:S02]  /*27c0*/  FSETP.NEU.FTZ.AND P1, PT, R29, R32, PT ;  /* 0x000000201d00720b */ /* 0x000fe40003f3d000 */
[----:B------:R-:W-:Y:S02]  /*27d0*/  SEL R29, R26, RZ, P4 ;  /* 0x000000ff1a1d7207 */ /* 0x000fe40002000000 */
[----:B------:R-:W-:Y:S02]  /*27e0*/  ISETP.NE.AND P2, PT, R27, RZ, P2 ;  /* 0x000000ff1b00720c */ /* 0x000fe40001745270 */
[----:B------:R-:W-:Y:S02]  /*27f0*/  SHF.R.U32.HI R29, RZ, R29, R28 ;  /* 0x0000001dff1d7219 */ /* 0x000fe4000001161c */
[----:B------:R-:W-:Y:S02]  /*2800*/  PLOP3.LUT P1, PT, P1, P2, PT, 0xf8, 0x8f ;  /* 0x00000000008f781c */ /* 0x000fe40000f25f70 */
[----:B------:R-:W-:-:S02]  /*2810*/  SHF.R.U32.HI R26, RZ, 0x1, R29 ;  /* 0x00000001ff1a7819 */ /* 0x000fc4000001161d */
[----:B------:R-:W-:-:S04]  /*2820*/  SEL R27, RZ, 0x1, !P1 ;  /* 0x00000001ff1b7807 */ /* 0x000fc80004800000 */
[----:B------:R-:W-:-:S04]  /*2830*/  LOP3.LUT R28, R27, 0x1, R26, 0xf8, !PT ;  /* 0x000000011b1c7812 */ /* 0x000fc800078ef81a */
[----:B------:R-:W-:-:S04]  /*2840*/  LOP3.LUT R29, R28, R29, RZ, 0xc0, !PT ;  /* 0x0000001d1c1d7212 */ /* 0x000fc800078ec0ff */
[----:B------:R-:W-:-:S04]  /*2850*/  IADD3 R29, PT, PT, R26, R29, RZ ;  /* 0x0000001d1a1d7210 */ /* 0x000fc80007ffe0ff */
[----:B------:R-:W-:Y:S01]  /*2860*/  LOP3.LUT R0, R29, R0, RZ, 0xfc, !PT ;  /* 0x000000001d007212 */ /* 0x000fe200078efcff */
[----:B------:R-:W-:Y:S06]  /*2870*/  BRA `(.L_x_45) ;  /* 0x0000000000107947 */ /* 0x000fec0003800000 */
.L_x_44:
[----:B------:R-:W-:-:S04]  /*2880*/  LOP3.LUT R0, R0, 0x80000000, RZ, 0xc0, !PT ;  /* 0x8000000000007812 */ /* 0x000fc800078ec0ff */
[----:B------:R-:W-:Y:S01]  /*2890*/  LOP3.LUT R0, R0, 0x7f800000, RZ, 0xfc, !PT ;  /* 0x7f80000000007812 */ /* 0x000fe200078efcff */
[----:B------:R-:W-:Y:S06]  /*28a0*/  BRA `(.L_x_45) ;  /* 0x0000000000047947 */ /* 0x000fec0003800000 */
.L_x_43:
[----:B------:R-:W-:-:S07]  /*28b0*/  IMAD R0, R29, 0x800000, R0 ;  /* 0x008000001d007824 */ /* 0x000fce00078e0200 */
.L_x_45:
[----:B------:R-:W-:Y:S05]  /*28c0*/  BSYNC.RECONVERGENT B3 ;  /* 0x0000000000037941 */ /* 0x000fea0003800200 */
.L_x_42:
[----:B------:R-:W-:Y:S05]  /*28d0*/  BRA `(.L_x_46) ;  /* 0x0000000000207947 */ /* 0x000fea0003800000 */
.L_x_41:
[----:B------:R-:W-:-:S04]  /*28e0*/  LOP3.LUT R0, R30, 0x80000000, R35, 0x48, !PT ;  /* 0x800000001e007812 */ /* 0x000fc800078e4823 */
[----:B------:R-:W-:Y:S01]  /*28f0*/  LOP3.LUT R0, R0, 0x7f800000, RZ, 0xfc, !PT ;  /* 0x7f80000000007812 */ /* 0x000fe200078efcff */
[----:B------:R-:W-:Y:S06]  /*2900*/  BRA `(.L_x_46) ;  /* 0x0000000000147947 */ /* 0x000fec0003800000 */
.L_x_40:
[----:B------:R-:W-:Y:S01]  /*2910*/  LOP3.LUT R0, R30, 0x80000000, R35, 0x48, !PT ;  /* 0x800000001e007812 */ /* 0x000fe200078e4823 */
[----:B------:R-:W-:Y:S06]  /*2920*/  BRA `(.L_x_46) ;  /* 0x00000000000c7947 */ /* 0x000fec0003800000 */
.L_x_39:
[----:B------:R-:W0:Y:S01]  /*2930*/  MUFU.RSQ R0, -QNAN ;  /* 0xffc0000000007908 */ /* 0x000e220000001400 */
[----:B------:R-:W-:Y:S05]  /*2940*/  BRA `(.L_x_46) ;  /* 0x0000000000047947 */ /* 0x000fea0003800000 */
.L_x_38:
[----:B------:R-:W-:-:S07]  /*2950*/  FADD.FTZ R0, R35, R10 ;  /* 0x0000000a23007221 */ /* 0x000fce0000010000 */
.L_x_46:
[----:B------:R-:W-:Y:S05]  /*2960*/  BSYNC.RECONVERGENT B2 ;  /* 0x0000000000027941 */ /* 0x000fea0003800200 */
.L_x_36:
[----:B------:R-:W-:Y:S01]  /*2970*/  MOV R26, R2 ;  /* 0x00000002001a7202 */ /* 0x000fe20000000f00 */
[----:B------:R-:W-:-:S04]  /*2980*/  IMAD.MOV.U32 R27, RZ, RZ, 0x0 ;  /* 0x00000000ff1b7424 */ /* 0x000fc800078e00ff */
[----:B0-----:R-:W-:Y:S05]  /*2990*/  RET.REL.NODEC R26 `(convolute) ;  /* 0xffffffd41a987950 */ /* 0x001fea0003c3ffff */
.L_x_47:
[----:B------:R-:W-:-:S00]  /*29a0*/  BRA `(.L_x_47) ;  /* 0xfffffffc00fc7947 */ /* 0x000fc0000383ffff */
[----:B------:R-:W-:-:S00]  /*29b0*/  NOP ;  /* 0x0000000000007918 */ /* 0x000fc00000000000 */
        /* <DEDUP_REMOVED lines=12> */
.L_x_48:


//--------------------- .nv.shared.reserved.0     --------------------------
	.section	.nv.shared.reserved.0,"aw",@nobits
	.weak		__nv_reservedSMEM_offset_0_alias
	.size		__nv_reservedSMEM_offset_0_alias, 0, 64
	.other		__nv_reservedSMEM_offset_0_alias,@"STO_CUDA_RESERVED_SHARED STV_DEFAULT"
__nv_reservedSMEM_offset_0_alias:
	.zero		0
	.zero		64


//--------------------- .nv.constant0.convolute   --------------------------
	.section	.nv.constant0.convolute,"a",@progbits
	.sectionflags	@""
	.align	4
.nv.constant0.convolute:
	.zero		924


//--------------------- SYMBOLS --------------------------

	.type		.nv.reservedSmem.offset0,@object
	.size		.nv.reservedSmem.offset0,0x4
